	.headerflags	@"EF_CUDA_TEXMODE_UNIFIED EF_CUDA_64BIT_ADDRESS EF_CUDA_ACCELERATORS EF_CUDA_SM90 EF_CUDA_VIRTUAL_SM(EF_CUDA_SM90)"
	.elftype	@"ET_EXEC"


//--------------------- .nv.info                  --------------------------
	.section	.nv.info,"",@"SHT_CUDA_INFO"
	.align	4


	//----- nvinfo : EIATTR_REGCOUNT
	.align		4
        /*0000*/ 	.byte	0x04, 0x2f
        /*0002*/ 	.short	(.L_1 - .L_0)
	.align		4
.L_0:
        /*0004*/ 	.word	index@(triton_poi_fused_convolution_relu_threshold_backward_16)
        /*0008*/ 	.word	0x00000050


	//----- nvinfo : EIATTR_MIN_STACK_SIZE
	.align		4
.L_1:
        /*000c*/ 	.byte	0x04, 0x12
        /*000e*/ 	.short	(.L_3 - .L_2)
	.align		4
.L_2:
        /*0010*/ 	.word	index@(triton_poi_fused_convolution_relu_threshold_backward_16)
        /*0014*/ 	.word	0x00000000


	//----- nvinfo : EIATTR_FRAME_SIZE
	.align		4
.L_3:
        /*0018*/ 	.byte	0x04, 0x11
        /*001a*/ 	.short	(.L_5 - .L_4)
	.align		4
.L_4:
        /*001c*/ 	.word	index@(triton_poi_fused_convolution_relu_threshold_backward_16)
        /*0020*/ 	.word	0x00000000


	//----- nvinfo : EIATTR_MIN_STACK_SIZE
	.align		4
.L_5:
        /*0024*/ 	.byte	0x04, 0x12
        /*0026*/ 	.short	(.L_7 - .L_6)
	.align		4
.L_6:
        /*0028*/ 	.word	index@(triton_poi_fused_convolution_relu_threshold_backward_16)
        /*002c*/ 	.word	0x00000000
.L_7:


//--------------------- .nv.info.triton_poi_fused_convolution_relu_threshold_backward_16 --------------------------
	.section	.nv.info.triton_poi_fused_convolution_relu_threshold_backward_16,"",@"SHT_CUDA_INFO"
	.sectionflags	@""
	.align	4


	//----- nvinfo : EIATTR_CUDA_API_VERSION
	.align		4
        /*0000*/ 	.byte	0x04, 0x37
        /*0002*/ 	.short	(.L_9 - .L_8)
.L_8:
        /*0004*/ 	.word	0x0000007c


	//----- nvinfo : EIATTR_KPARAM_INFO
	.align		4
.L_9:
        /*0008*/ 	.byte	0x04, 0x17
        /*000a*/ 	.short	(.L_11 - .L_10)
.L_10:
        /*000c*/ 	.word	0x00000000
        /*0010*/ 	.short	0x0005
        /*0012*/ 	.short	0x0024
        /*0014*/ 	.byte	0x00, 0xf0, 0x11, 0x00


	//----- nvinfo : EIATTR_KPARAM_INFO
	.align		4
.L_11:
        /*0018*/ 	.byte	0x04, 0x17
        /*001a*/ 	.short	(.L_13 - .L_12)
.L_12:
        /*001c*/ 	.word	0x00000000
        /*0020*/ 	.short	0x0004
        /*0022*/ 	.short	0x0020
        /*0024*/ 	.byte	0x00, 0xf0, 0x11, 0x00


	//----- nvinfo : EIATTR_KPARAM_INFO
	.align		4
.L_13:
        /*0028*/ 	.byte	0x04, 0x17
        /*002a*/ 	.short	(.L_15 - .L_14)
.L_14:
        /*002c*/ 	.word	0x00000000
        /*0030*/ 	.short	0x0003
        /*0032*/ 	.short	0x0018
        /*0034*/ 	.byte	0x00, 0xf4, 0x21, 0x00


	//----- nvinfo : EIATTR_KPARAM_INFO
	.align		4
.L_15:
        /*0038*/ 	.byte	0x04, 0x17
        /*003a*/ 	.short	(.L_17 - .L_16)
.L_16:
        /*003c*/ 	.word	0x00000000
        /*0040*/ 	.short	0x0002
        /*0042*/ 	.short	0x0010
        /*0044*/ 	.byte	0x00, 0xf4, 0x21, 0x00


	//----- nvinfo : EIATTR_KPARAM_INFO
	.align		4
.L_17:
        /*0048*/ 	.byte	0x04, 0x17
        /*004a*/ 	.short	(.L_19 - .L_18)
.L_18:
        /*004c*/ 	.word	0x00000000
        /*0050*/ 	.short	0x0001
        /*0052*/ 	.short	0x0008
        /*0054*/ 	.byte	0x00, 0xf4, 0x21, 0x00


	//----- nvinfo : EIATTR_KPARAM_INFO
	.align		4
.L_19:
        /*0058*/ 	.byte	0x04, 0x17
        /*005a*/ 	.short	(.L_21 - .L_20)
.L_20:
        /*005c*/ 	.word	0x00000000
        /*0060*/ 	.short	0x0000
        /*0062*/ 	.short	0x0000
        /*0064*/ 	.byte	0x00, 0xf4, 0x21, 0x00


	//----- nvinfo : EIATTR_SPARSE_MMA_MASK
	.align		4
.L_21:
        /*0068*/ 	.byte	0x03, 0x50
        /*006a*/ 	.short	0x0000


	//----- nvinfo : EIATTR_MAXREG_COUNT
	.align		4
        /*006c*/ 	.byte	0x03, 0x1b
        /*006e*/ 	.short	0x00ff


	//----- nvinfo : EIATTR_EXIT_INSTR_OFFSETS
	.align		4
        /*0070*/ 	.byte	0x04, 0x1c
        /*0072*/ 	.short	(.L_23 - .L_22)


	//   ....[0]....
.L_22:
        /*0074*/ 	.word	0x00002350


	//   ....[1]....
        /*0078*/ 	.word	0x00002370


	//----- nvinfo : EIATTR_REQNTID
	.align		4
.L_23:
        /*007c*/ 	.byte	0x04, 0x10
        /*007e*/ 	.short	(.L_25 - .L_24)
.L_24:
        /*0080*/ 	.word	0x00000100
        /*0084*/ 	.word	0x00000001
        /*0088*/ 	.word	0x00000001


	//----- nvinfo : EIATTR_CBANK_PARAM_SIZE
	.align		4
.L_25:
        /*008c*/ 	.byte	0x03, 0x19
        /*008e*/ 	.short	0x0028


	//----- nvinfo : EIATTR_PARAM_CBANK
	.align		4
        /*0090*/ 	.byte	0x04, 0x0a
        /*0092*/ 	.short	(.L_27 - .L_26)
	.align		4
.L_26:
        /*0094*/ 	.word	index@(.nv.constant0.triton_poi_fused_convolution_relu_threshold_backward_16)
        /*0098*/ 	.short	0x0210
        /*009a*/ 	.short	0x0028


	//----- nvinfo : EIATTR_SW_WAR
	.align		4
.L_27:
        /*009c*/ 	.byte	0x04, 0x36
        /*009e*/ 	.short	(.L_29 - .L_28)
.L_28:
        /*00a0*/ 	.word	0x00000008
.L_29:


//--------------------- .nv.callgraph             --------------------------
	.section	.nv.callgraph,"",@"SHT_CUDA_CALLGRAPH"
	.align	4
	.sectionentsize	8
	.align		4
        /*0000*/ 	.word	0x00000000
	.align		4
        /*0004*/ 	.word	0xffffffff
	.align		4
        /*0008*/ 	.word	0x00000000
	.align		4
        /*000c*/ 	.word	0xfffffffe
	.align		4
        /*0010*/ 	.word	0x00000000
	.align		4
        /*0014*/ 	.word	0xfffffffd
	.align		4
        /*0018*/ 	.word	0x00000000
	.align		4
        /*001c*/ 	.word	0xfffffffc


//--------------------- .text.triton_poi_fused_convolution_relu_threshold_backward_16 --------------------------
	.section	.text.triton_poi_fused_convolution_relu_threshold_backward_16,"ax",@progbits
	.sectionflags	@"SHF_BARRIERS=1"
	.align	128
        .global         triton_poi_fused_convolution_relu_threshold_backward_16
        .type           triton_poi_fused_convolution_relu_threshold_backward_16,@function
        .size           triton_poi_fused_convolution_relu_threshold_backward_16,(.L_x_1 - triton_poi_fused_convolution_relu_threshold_backward_16)
        .other          triton_poi_fused_convolution_relu_threshold_backward_16,@"STO_CUDA_ENTRY STV_DEFAULT"
triton_poi_fused_convolution_relu_threshold_backward_16:
.text.triton_poi_fused_convolution_relu_threshold_backward_16:
[----:B------:R-:W0:Y:S01]  /*0000*/  LDC R1, c[0x0][0x28] ;  /* 0x00000a00ff017b82 */ /* 0x000e220000000800 */
[----:B------:R-:W1:Y:S07]  /*0010*/  S2R R44, SR_TID.X ;  /* 0x00000000002c7919 */ /* 0x000e6e0000002100 */
[----:B------:R-:W2:Y:S01]  /*0020*/  LDC.64 R28, c[0x0][0x210] ;  /* 0x00008400ff1c7b82 */ /* 0x000ea20000000a00 */
[----:B------:R-:W-:Y:S02]  /*0030*/  CS2R R16, SRZ ;  /* 0x0000000000107805 */ /* 0x000fe4000001ff00 */
[----:B------:R-:W-:Y:S01]  /*0040*/  CS2R R18, SRZ ;  /* 0x0000000000127805 */ /* 0x000fe2000001ff00 */
[----:B------:R-:W3:Y:S01]  /*0050*/  S2R R21, SR_CTAID.Y ;  /* 0x0000000000157919 */ /* 0x000ee20000002600 */
[----:B------:R-:W-:-:S02]  /*0060*/  CS2R R12, SRZ ;  /* 0x00000000000c7805 */ /* 0x000fc4000001ff00 */
[----:B------:R-:W-:Y:S01]  /*0070*/  CS2R R14, SRZ ;  /* 0x00000000000e7805 */ /* 0x000fe2000001ff00 */
[----:B------:R-:W-:Y:S01]  /*0080*/  ULDC.64 UR6, c[0x0][0x208] ;  /* 0x0000820000067ab9 */ /* 0x000fe20000000a00 */
[----:B------:R-:W4:Y:S01]  /*0090*/  S2R R67, SR_CTAID.X ;  /* 0x0000000000437919 */ /* 0x000f220000002500 */
[----:B-1----:R-:W-:Y:S01]  /*00a0*/  IMAD.SHL.U32 R20, R44, 0x10, RZ ;  /* 0x000000102c147824 */ /* 0x002fe200078e00ff */
[----:B------:R-:W-:Y:S02]  /*00b0*/  SHF.R.U32.HI R24, RZ, 0x4, R44 ;  /* 0x00000004ff187819 */ /* 0x000fe4000001162c */
[----:B---3--:R-:W-:Y:S02]  /*00c0*/  SHF.R.S32.HI R25, RZ, 0x17, R21 ;  /* 0x00000017ff197819 */ /* 0x008fe40000011415 */
[----:B------:R-:W-:Y:S01]  /*00d0*/  LOP3.LUT R0, R20, 0xf0, RZ, 0xc0, !PT ;  /* 0x000000f014007812 */ /* 0x000fe200078ec0ff */
[----:B----4-:R-:W-:Y:S01]  /*00e0*/  IMAD.SHL.U32 R67, R67, 0x10, RZ ;  /* 0x0000001043437824 */ /* 0x010fe200078e00ff */
[----:B------:R-:W-:-:S02]  /*00f0*/  SGXT.U32 R24, R24, 0x4 ;  /* 0x000000041818781a */ /* 0x000fc40000000000 */
[----:B------:R-:W-:Y:S02]  /*0100*/  PRMT R0, R0, 0x6540, R21 ;  /* 0x0000654000007816 */ /* 0x000fe40000000015 */
[----:B------:R-:W-:Y:S02]  /*0110*/  LOP3.LUT R5, R67, R24, RZ, 0xfc, !PT ;  /* 0x0000001843057212 */ /* 0x000fe400078efcff */
[----:B------:R-:W-:Y:S02]  /*0120*/  SHF.R.S32.HI R3, RZ, 0x1f, R0 ;  /* 0x0000001fff037819 */ /* 0x000fe40000011400 */
[----:B------:R-:W-:Y:S02]  /*0130*/  SGXT R25, R25, 0x1 ;  /* 0x000000011919781a */ /* 0x000fe40000000200 */
[----:B------:R-:W-:Y:S02]  /*0140*/  LEA.HI R6, R3, R0, RZ, 0x9 ;  /* 0x0000000003067211 */ /* 0x000fe400078f48ff */
[----:B------:R-:W-:-:S02]  /*0150*/  LOP3.LUT R2, R0, 0x4, RZ, 0xfc, !PT ;  /* 0x0000000400027812 */ /* 0x000fc400078efcff */
[----:B------:R-:W-:Y:S02]  /*0160*/  SHF.R.S32.HI R8, RZ, 0x9, R6 ;  /* 0x00000009ff087819 */ /* 0x000fe40000011406 */
[----:B------:R-:W-:Y:S02]  /*0170*/  LOP3.LUT R3, R0, 0x8, RZ, 0xfc, !PT ;  /* 0x0000000800037812 */ /* 0x000fe400078efcff */
[----:B------:R-:W-:Y:S01]  /*0180*/  ISETP.GE.AND P0, PT, R5, 0x2d, PT ;  /* 0x0000002d0500780c */ /* 0x000fe20003f06270 */
[----:B------:R-:W-:Y:S01]  /*0190*/  IMAD R10, R8, 0x2d, R5 ;  /* 0x0000002d080a7824 */ /* 0x000fe200078e0205 */
[----:B------:R-:W-:Y:S02]  /*01a0*/  LOP3.LUT R4, R0, 0xc, RZ, 0xfc, !PT ;  /* 0x0000000c00047812 */ /* 0x000fe400078efcff */
[----:B------:R-:W-:Y:S01]  /*01b0*/  LOP3.LUT R5, R6, 0xfffffe00, RZ, 0xc0, !PT ;  /* 0xfffffe0006057812 */ /* 0x000fe200078ec0ff */
[----:B------:R-:W-:Y:S01]  /*01c0*/  IMAD.SHL.U32 R6, R10, 0x200, RZ ;  /* 0x000002000a067824 */ /* 0x000fe200078e00ff */
[----:B------:R-:W-:-:S02]  /*01d0*/  LEA.HI R7, R25, R2, RZ, 0x9 ;  /* 0x0000000219077211 */ /* 0x000fc400078f48ff */
[C---:B------:R-:W-:Y:S02]  /*01e0*/  LEA.HI R8, R25.reuse, R3, RZ, 0x9 ;  /* 0x0000000319087211 */ /* 0x040fe400078f48ff */
[----:B------:R-:W-:Y:S02]  /*01f0*/  LEA.HI R9, R25, R4, RZ, 0x9 ;  /* 0x0000000419097211 */ /* 0x000fe400078f48ff */
[----:B------:R-:W-:Y:S02]  /*0200*/  LOP3.LUT R7, R7, 0xfffffe00, RZ, 0xc0, !PT ;  /* 0xfffffe0007077812 */ /* 0x000fe400078ec0ff */
[----:B------:R-:W-:Y:S02]  /*0210*/  LOP3.LUT R8, R8, 0xfffffe00, RZ, 0xc0, !PT ;  /* 0xfffffe0008087812 */ /* 0x000fe400078ec0ff */
[----:B------:R-:W-:Y:S02]  /*0220*/  IADD3 R0, R6, R0, -R5 ;  /* 0x0000000006007210 */ /* 0x000fe40007ffe805 */
[----:B------:R-:W-:-:S02]  /*0230*/  LOP3.LUT R9, R9, 0xfffffe00, RZ, 0xc0, !PT ;  /* 0xfffffe0009097812 */ /* 0x000fc400078ec0ff */
[C---:B------:R-:W-:Y:S02]  /*0240*/  IADD3 R7, R6.reuse, R2, -R7 ;  /* 0x0000000206077210 */ /* 0x040fe40007ffe807 */
[----:B------:R-:W-:Y:S01]  /*0250*/  IADD3 R27, R6, R3, -R8 ;  /* 0x00000003061b7210 */ /* 0x000fe20007ffe808 */
[----:B--2---:R-:W-:Y:S01]  /*0260*/  IMAD.WIDE R2, R0, 0x4, R28 ;  /* 0x0000000400027825 */ /* 0x004fe200078e021c */
[----:B------:R-:W-:-:S03]  /*0270*/  IADD3 R9, R6, R4, -R9 ;  /* 0x0000000406097210 */ /* 0x000fc60007ffe809 */
[--C-:B------:R-:W-:Y:S01]  /*0280*/  IMAD.WIDE R22, R7, 0x4, R28.reuse ;  /* 0x0000000407167825 */ /* 0x100fe200078e021c */
[----:B------:R1:W2:Y:S01]  /*0290*/  @!P0 LDG.E.EL.128 R16, desc[UR6][R2.64] ;  /* 0x0000000602108981 */ /* 0x0002a2000c2e1d00 */
[----:B------:R-:W-:Y:S02]  /*02a0*/  CS2R R10, SRZ ;  /* 0x00000000000a7805 */ /* 0x000fe4000001ff00 */
[--C-:B------:R-:W-:Y:S01]  /*02b0*/  IMAD.WIDE R26, R27, 0x4, R28.reuse ;  /* 0x000000041b1a7825 */ /* 0x100fe200078e021c */
[----:B------:R3:W4:Y:S03]  /*02c0*/  @!P0 LDG.E.EL.128 R12, desc[UR6][R22.64] ;  /* 0x00000006160c8981 */ /* 0x000726000c2e1d00 */
[----:B------:R-:W-:Y:S01]  /*02d0*/  IMAD.WIDE R28, R9, 0x4, R28 ;  /* 0x00000004091c7825 */ /* 0x000fe200078e021c */
[----:B------:R-:W-:Y:S02]  /*02e0*/  CS2R R8, SRZ ;  /* 0x0000000000087805 */ /* 0x000fe4000001ff00 */
[----:B------:R-:W-:-:S02]  /*02f0*/  CS2R R4, SRZ ;  /* 0x0000000000047805 */ /* 0x000fc4000001ff00 */
[----:B------:R-:W-:Y:S02]  /*0300*/  CS2R R6, SRZ ;  /* 0x0000000000067805 */ /* 0x000fe4000001ff00 */
[----:B------:R5:W4:Y:S04]  /*0310*/  @!P0 LDG.E.EL.128 R8, desc[UR6][R26.64] ;  /* 0x000000061a088981 */ /* 0x000b28000c2e1d00 */
[----:B------:R5:W4:Y:S01]  /*0320*/  @!P0 LDG.E.EL.128 R4, desc[UR6][R28.64] ;  /* 0x000000061c048981 */ /* 0x000b22000c2e1d00 */
[----:B------:R-:W5:Y:S01]  /*0330*/  S2UR UR5, SR_CgaCtaId ;  /* 0x00000000000579c3 */ /* 0x000f620000008800 */
[C---:B-1----:R-:W-:Y:S01]  /*0340*/  IMAD.SHL.U32 R3, R44.reuse, 0x100, RZ ;  /* 0x000001002c037824 */ /* 0x042fe200078e00ff */
[----:B------:R-:W-:Y:S01]  /*0350*/  PRMT R2, R44, 0x6540, R21 ;  /* 0x000065402c027816 */ /* 0x000fe20000000015 */
[----:B------:R-:W-:-:S03]  /*0360*/  UMOV UR4, 0x400 ;  /* 0x0000040000047882 */ /* 0x000fc60000000000 */
[----:B---3--:R-:W-:Y:S02]  /*0370*/  LOP3.LUT R23, R3, 0xf00, RZ, 0xc0, !PT ;  /* 0x00000f0003177812 */ /* 0x008fe400078ec0ff */
[----:B------:R-:W-:Y:S02]  /*0380*/  LEA.HI R25, R25, R2, RZ, 0x9 ;  /* 0x0000000219197211 */ /* 0x000fe400078f48ff */
[----:B------:R-:W-:Y:S02]  /*0390*/  LOP3.LUT R31, R44, 0xf0, RZ, 0xc0, !PT ;  /* 0x000000f02c1f7812 */ /* 0x000fe400078ec0ff */
[----:B------:R-:W-:Y:S02]  /*03a0*/  LOP3.LUT R34, R20, 0xff0, RZ, 0xc0, !PT ;  /* 0x00000ff014227812 */ /* 0x000fe400078ec0ff */
[C---:B------:R-:W-:Y:S02]  /*03b0*/  LOP3.LUT R22, R23.reuse, 0x10, RZ, 0xfc, !PT ;  /* 0x0000001017167812 */ /* 0x040fe400078efcff */
[----:B-----5:R-:W-:-:S02]  /*03c0*/  LOP3.LUT R26, R23, 0x20, RZ, 0xfc, !PT ;  /* 0x00000020171a7812 */ /* 0x020fc400078efcff */
[----:B0-----:R-:W-:Y:S01]  /*03d0*/  LOP3.LUT R28, R23, 0x30, RZ, 0xfc, !PT ;  /* 0x00000030171c7812 */ /* 0x001fe200078efcff */
[----:B------:R-:W-:Y:S01]  /*03e0*/  UPRMT UR4, UR5, 0x654, UR4 ;  /* 0x0000065405047896 */ /* 0x000fe20008000004 */
[----:B------:R-:W-:Y:S02]  /*03f0*/  LOP3.LUT R25, R25, 0xfffffe00, RZ, 0xc0, !PT ;  /* 0xfffffe0019197812 */ /* 0x000fe400078ec0ff */
[C---:B------:R-:W-:Y:S02]  /*0400*/  LOP3.LUT R20, R23.reuse, R24, RZ, 0xfc, !PT ;  /* 0x0000001817147212 */ /* 0x040fe400078efcff */
[C---:B------:R-:W-:Y:S02]  /*0410*/  LOP3.LUT R30, R23.reuse, 0x40, RZ, 0xfc, !PT ;  /* 0x00000040171e7812 */ /* 0x040fe400078efcff */
[C---:B------:R-:W-:Y:S02]  /*0420*/  LEA.HI R27, R23.reuse, UR4, RZ, 0x1e ;  /* 0x00000004171b7c11 */ /* 0x040fe4000f8ff0ff */
[----:B------:R-:W-:-:S02]  /*0430*/  LOP3.LUT R32, R23, 0x50, RZ, 0xfc, !PT ;  /* 0x0000005017207812 */ /* 0x000fc400078efcff */
[C---:B------:R-:W-:Y:S02]  /*0440*/  LOP3.LUT R36, R23.reuse, 0x60, RZ, 0xfc, !PT ;  /* 0x0000006017247812 */ /* 0x040fe400078efcff */
[C---:B------:R-:W-:Y:S02]  /*0450*/  LOP3.LUT R38, R23.reuse, 0x70, RZ, 0xfc, !PT ;  /* 0x0000007017267812 */ /* 0x040fe400078efcff */
[C---:B------:R-:W-:Y:S02]  /*0460*/  LOP3.LUT R40, R23.reuse, 0x80, RZ, 0xfc, !PT ;  /* 0x0000008017287812 */ /* 0x040fe400078efcff */
[C---:B------:R-:W-:Y:S02]  /*0470*/  LOP3.LUT R42, R23.reuse, 0x90, RZ, 0xfc, !PT ;  /* 0x00000090172a7812 */ /* 0x040fe400078efcff */
[C---:B------:R-:W-:Y:S02]  /*0480*/  LOP3.LUT R45, R23.reuse, 0xa0, RZ, 0xfc, !PT ;  /* 0x000000a0172d7812 */ /* 0x040fe400078efcff */
[----:B------:R-:W-:-:S02]  /*0490*/  LOP3.LUT R46, R23, 0xb0, RZ, 0xfc, !PT ;  /* 0x000000b0172e7812 */ /* 0x000fc400078efcff */
[C---:B------:R-:W-:Y:S02]  /*04a0*/  LOP3.LUT R48, R23.reuse, 0xc0, RZ, 0xfc, !PT ;  /* 0x000000c017307812 */ /* 0x040fe400078efcff */
[C---:B------:R-:W-:Y:S02]  /*04b0*/  LOP3.LUT R50, R23.reuse, 0xd0, RZ, 0xfc, !PT ;  /* 0x000000d017327812 */ /* 0x040fe400078efcff */
[C---:B------:R-:W-:Y:S02]  /*04c0*/  LOP3.LUT R52, R23.reuse, 0xe0, RZ, 0xfc, !PT ;  /* 0x000000e017347812 */ /* 0x040fe400078efcff */
[----:B------:R-:W-:Y:S01]  /*04d0*/  LOP3.LUT R54, R23, 0xf0, RZ, 0xfc, !PT ;  /* 0x000000f017367812 */ /* 0x000fe200078efcff */
[----:B------:R-:W-:Y:S01]  /*04e0*/  IMAD.IADD R34, R34, 0x1, R31 ;  /* 0x0000000122227824 */ /* 0x000fe200078e021f */
[----:B------:R-:W-:Y:S02]  /*04f0*/  LEA.HI R23, R22, UR4, RZ, 0x1e ;  /* 0x0000000416177c11 */ /* 0x000fe4000f8ff0ff */
[----:B------:R-:W-:-:S02]  /*0500*/  LEA.HI R29, R26, UR4, RZ, 0x1e ;  /* 0x000000041a1d7c11 */ /* 0x000fc4000f8ff0ff */
[----:B------:R-:W-:Y:S01]  /*0510*/  LEA.HI R31, R28, UR4, RZ, 0x1e ;  /* 0x000000041c1f7c11 */ /* 0x000fe2000f8ff0ff */
[----:B------:R-:W-:Y:S01]  /*0520*/  IMAD.IADD R25, R2, 0x1, -R25 ;  /* 0x0000000102197824 */ /* 0x000fe200078e0a19 */
[----:B------:R-:W-:Y:S01]  /*0530*/  LEA.HI R33, R30, UR4, RZ, 0x1e ;  /* 0x000000041e217c11 */ /* 0x000fe2000f8ff0ff */
[----:B------:R-:W-:Y:S01]  /*0540*/  IMAD R27, R20, 0x4, R27 ;  /* 0x00000004141b7824 */ /* 0x000fe200078e021b */
[----:B------:R-:W-:Y:S01]  /*0550*/  LEA.HI R35, R32, UR4, RZ, 0x1e ;  /* 0x0000000420237c11 */ /* 0x000fe2000f8ff0ff */
[----:B------:R-:W0:Y:S01]  /*0560*/  LDC.64 R2, c[0x0][0x218] ;  /* 0x00008600ff027b82 */ /* 0x000e220000000a00 */
[----:B------:R-:W-:Y:S01]  /*0570*/  LEA.HI R37, R36, UR4, RZ, 0x1e ;  /* 0x0000000424257c11 */ /* 0x000fe2000f8ff0ff */
[----:B------:R-:W-:Y:S01]  /*0580*/  IMAD R22, R20, 0x4, R23 ;  /* 0x0000000414167824 */ /* 0x000fe200078e0217 */
[----:B------:R-:W-:Y:S01]  /*0590*/  LEA.HI R39, R38, UR4, RZ, 0x1e ;  /* 0x0000000426277c11 */ /* 0x000fe2000f8ff0ff */
[----:B------:R-:W-:Y:S01]  /*05a0*/  IMAD R29, R20, 0x4, R29 ;  /* 0x00000004141d7824 */ /* 0x000fe200078e021d */
[----:B------:R-:W-:Y:S01]  /*05b0*/  LEA.HI R41, R40, UR4, RZ, 0x1e ;  /* 0x0000000428297c11 */ /* 0x000fe2000f8ff0ff */
[----:B------:R-:W-:Y:S01]  /*05c0*/  IMAD R26, R20, 0x4, R31 ;  /* 0x00000004141a7824 */ /* 0x000fe200078e021f */
[----:B------:R-:W-:Y:S01]  /*05d0*/  LEA.HI R43, R42, UR4, RZ, 0x1e ;  /* 0x000000042a2b7c11 */ /* 0x000fe2000f8ff0ff */
[C---:B------:R-:W-:Y:S01]  /*05e0*/  IMAD R33, R20.reuse, 0x4, R33 ;  /* 0x0000000414217824 */ /* 0x040fe200078e0221 */
[----:B------:R-:W-:Y:S01]  /*05f0*/  LEA.HI R45, R45, UR4, RZ, 0x1e ;  /* 0x000000042d2d7c11 */ /* 0x000fe2000f8ff0ff */
[----:B------:R-:W-:Y:S01]  /*0600*/  IMAD R28, R20, 0x4, R35 ;  /* 0x00000004141c7824 */ /* 0x000fe200078e0223 */
        /* <DEDUP_REMOVED lines=9> */
[----:B------:R-:W-:-:S02]  /*06a0*/  IMAD R45, R20, 0x4, R45 ;  /* 0x00000004142d7824 */ /* 0x000fc400078e022d */
[C---:B------:R-:W-:Y:S02]  /*06b0*/  IMAD R36, R20.reuse, 0x4, R47 ;  /* 0x0000000414247824 */ /* 0x040fe400078e022f */
[C---:B------:R-:W-:Y:S02]  /*06c0*/  IMAD R49, R20.reuse, 0x4, R49 ;  /* 0x0000000414317824 */ /* 0x040fe400078e0231 */
[C---:B------:R-:W-:Y:S02]  /*06d0*/  IMAD R38, R20.reuse, 0x4, R51 ;  /* 0x0000000414267824 */ /* 0x040fe400078e0233 */
[C---:B------:R-:W-:Y:S02]  /*06e0*/  IMAD R53, R20.reuse, 0x4, R53 ;  /* 0x0000000414357824 */ /* 0x040fe400078e0235 */
[----:B------:R-:W-:Y:S01]  /*06f0*/  IMAD R20, R20, 0x4, R55 ;  /* 0x0000000414147824 */ /* 0x000fe200078e0237 */
[----:B------:R-:W-:Y:S01]  /*0700*/  LOP3.LUT R35, R44, 0xff, RZ, 0xc0, !PT ;  /* 0x000000ff2c237812 */ /* 0x000fe200078ec0ff */
[----:B0-----:R-:W-:-:S03]  /*0710*/  IMAD.WIDE R46, R25, 0x4, R2 ;  /* 0x00000004192e7825 */ /* 0x001fc600078e0202 */
[C---:B------:R-:W-:Y:S02]  /*0720*/  LOP3.LUT R31, R35.reuse, 0x800, RZ, 0xfc, !PT ;  /* 0x00000800231f7812 */ /* 0x040fe400078efcff */
[C---:B------:R-:W-:Y:S02]  /*0730*/  LOP3.LUT R39, R35.reuse, 0xb00, RZ, 0xfc, !PT ;  /* 0x00000b0023277812 */ /* 0x040fe400078efcff */
[C---:B------:R-:W-:Y:S02]  /*0740*/  LOP3.LUT R43, R35.reuse, 0xd00, RZ, 0xfc, !PT ;  /* 0x00000d00232b7812 */ /* 0x040fe400078efcff */
[C---:B------:R-:W-:Y:S02]  /*0750*/  LOP3.LUT R51, R35.reuse, 0xf00, RZ, 0xfc, !PT ;  /* 0x00000f0023337812 */ /* 0x040fe400078efcff */
[C---:B------:R-:W-:Y:S02]  /*0760*/  LOP3.LUT R23, R35.reuse, 0x200, RZ, 0xfc, !PT ;  /* 0x0000020023177812 */ /* 0x040fe400078efcff */
[----:B------:R-:W-:-:S02]  /*0770*/  LOP3.LUT R25, R35, 0x300, RZ, 0xfc, !PT ;  /* 0x0000030023197812 */ /* 0x000fc400078efcff */
[----:B------:R-:W-:Y:S02]  /*0780*/  LEA R48, R35, UR4, 0x2 ;  /* 0x0000000423307c11 */ /* 0x000fe4000f8e10ff */
[----:B------:R-:W-:Y:S02]  /*0790*/  SHF.R.U32.HI R40, RZ, 0x2, R39 ;  /* 0x00000002ff287819 */ /* 0x000fe40000011627 */
[----:B------:R-:W-:Y:S02]  /*07a0*/  SHF.R.U32.HI R52, RZ, 0x2, R51 ;  /* 0x00000002ff347819 */ /* 0x000fe40000011633 */
[----:B------:R-:W-:Y:S02]  /*07b0*/  SHF.R.U32.HI R23, RZ, 0x2, R23 ;  /* 0x00000002ff177819 */ /* 0x000fe40000011617 */
[----:B------:R-:W-:Y:S02]  /*07c0*/  SHF.R.U32.HI R25, RZ, 0x2, R25 ;  /* 0x00000002ff197819 */ /* 0x000fe40000011619 */
[----:B------:R-:W-:-:S02]  /*07d0*/  LOP3.LUT R23, R23, 0xbc, RZ, 0xc0, !PT ;  /* 0x000000bc17177812 */ /* 0x000fc400078ec0ff */
[----:B------:R-:W-:-:S03]  /*07e0*/  LOP3.LUT R25, R25, 0xfc, RZ, 0xc0, !PT ;  /* 0x000000fc19197812 */ /* 0x000fc600078ec0ff */
[C---:B------:R-:W-:Y:S02]  /*07f0*/  IMAD.IADD R23, R48.reuse, 0x1, R23 ;  /* 0x0000000130177824 */ /* 0x040fe400078e0217 */
[----:B------:R-:W-:Y:S01]  /*0800*/  IMAD.IADD R25, R48, 0x1, R25 ;  /* 0x0000000130197824 */ /* 0x000fe200078e0219 */
[----:B--2---:R-:W-:Y:S04]  /*0810*/  STS [R27], R16 ;  /* 0x000000101b007388 */ /* 0x004fe80000000800 */
[----:B------:R0:W-:Y:S04]  /*0820*/  STS [R22+0x40], R17 ;  /* 0x0000401116007388 */ /* 0x0001e80000000800 */
[----:B------:R1:W-:Y:S04]  /*0830*/  STS [R29+0x80], R18 ;  /* 0x000080121d007388 */ /* 0x0003e80000000800 */
[----:B------:R-:W-:Y:S04]  /*0840*/  STS [R26+0xc0], R19 ;  /* 0x0000c0131a007388 */ /* 0x000fe80000000800 */
[----:B----4-:R2:W-:Y:S04]  /*0850*/  STS [R33+0x100], R12 ;  /* 0x0001000c21007388 */ /* 0x0105e80000000800 */
[----:B------:R-:W-:Y:S04]  /*0860*/  STS [R28+0x140], R13 ;  /* 0x0001400d1c007388 */ /* 0x000fe80000000800 */
[----:B------:R3:W-:Y:S04]  /*0870*/  STS [R37+0x180], R14 ;  /* 0x0001800e25007388 */ /* 0x0007e80000000800 */
[----:B------:R-:W-:Y:S04]  /*0880*/  STS [R30+0x1c0], R15 ;  /* 0x0001c00f1e007388 */ /* 0x000fe80000000800 */
[----:B------:R4:W-:Y:S04]  /*0890*/  STS [R41+0x200], R8 ;  /* 0x0002000829007388 */ /* 0x0009e80000000800 */
[----:B------:R-:W-:Y:S04]  /*08a0*/  STS [R32+0x240], R9 ;  /* 0x0002400920007388 */ /* 0x000fe80000000800 */
[----:B------:R5:W-:Y:S04]  /*08b0*/  STS [R45+0x280], R10 ;  /* 0x0002800a2d007388 */ /* 0x000be80000000800 */
[----:B------:R1:W-:Y:S04]  /*08c0*/  STS [R36+0x2c0], R11 ;  /* 0x0002c00b24007388 */ /* 0x0003e80000000800 */
[----:B------:R-:W-:Y:S04]  /*08d0*/  STS [R49+0x300], R4 ;  /* 0x0003000431007388 */ /* 0x000fe80000000800 */
[----:B------:R1:W-:Y:S01]  /*08e0*/  STS [R38+0x340], R5 ;  /* 0x0003400526007388 */ /* 0x0003e20000000800 */
[----:B0-----:R-:W-:-:S03]  /*08f0*/  SHF.R.U32.HI R22, RZ, 0x2, R44 ;  /* 0x00000002ff167819 */ /* 0x001fc6000001162c */
[----:B------:R-:W-:Y:S04]  /*0900*/  STS [R53+0x380], R6 ;  /* 0x0003800635007388 */ /* 0x000fe80000000800 */
[----:B------:R0:W-:Y:S01]  /*0910*/  STS [R20+0x3c0], R7 ;  /* 0x0003c00714007388 */ /* 0x0001e20000000800 */
[----:B------:R-:W-:Y:S02]  /*0920*/  LOP3.LUT R3, R22, 0x3c, RZ, 0xc0, !PT ;  /* 0x0000003c16037812 */ /* 0x000fe400078ec0ff */
[C---:B-1----:R-:W-:Y:S02]  /*0930*/  LOP3.LUT R29, R35.reuse, 0x700, RZ, 0xfc, !PT ;  /* 0x00000700231d7812 */ /* 0x042fe400078efcff */
[C---:B------:R-:W-:Y:S02]  /*0940*/  LOP3.LUT R22, R35.reuse, 0x100, RZ, 0xfc, !PT ;  /* 0x0000010023167812 */ /* 0x040fe400078efcff */
[----:B--2---:R-:W-:-:S02]  /*0950*/  LOP3.LUT R33, R35, 0x900, RZ, 0xfc, !PT ;  /* 0x0000090023217812 */ /* 0x004fc400078efcff */
[C---:B---3--:R-:W-:Y:S02]  /*0960*/  LOP3.LUT R37, R35.reuse, 0xa00, RZ, 0xfc, !PT ;  /* 0x00000a0023257812 */ /* 0x048fe400078efcff */
[C---:B----4-:R-:W-:Y:S02]  /*0970*/  LOP3.LUT R41, R35.reuse, 0xc00, RZ, 0xfc, !PT ;  /* 0x00000c0023297812 */ /* 0x050fe400078efcff */
[C---:B------:R-:W-:Y:S02]  /*0980*/  LOP3.LUT R26, R35.reuse, 0x400, RZ, 0xfc, !PT ;  /* 0x00000400231a7812 */ /* 0x040fe400078efcff */
[C---:B------:R-:W-:Y:S02]  /*0990*/  LOP3.LUT R27, R35.reuse, 0x500, RZ, 0xfc, !PT ;  /* 0x00000500231b7812 */ /* 0x040fe400078efcff */
[C---:B------:R-:W-:Y:S02]  /*09a0*/  LOP3.LUT R28, R35.reuse, 0x600, RZ, 0xfc, !PT ;  /* 0x00000600231c7812 */ /* 0x040fe400078efcff */
[----:B-----5:R-:W-:-:S02]  /*09b0*/  LOP3.LUT R45, R35, 0xe00, RZ, 0xfc, !PT ;  /* 0x00000e00232d7812 */ /* 0x020fc400078efcff */
[----:B------:R-:W-:Y:S02]  /*09c0*/  SHF.R.U32.HI R30, RZ, 0x2, R29 ;  /* 0x00000002ff1e7819 */ /* 0x000fe4000001161d */
[----:B------:R-:W-:Y:S02]  /*09d0*/  SHF.R.U32.HI R22, RZ, 0x2, R22 ;  /* 0x00000002ff167819 */ /* 0x000fe40000011616 */
[----:B------:R-:W-:Y:S02]  /*09e0*/  SHF.R.U32.HI R32, RZ, 0x2, R31 ;  /* 0x00000002ff207819 */ /* 0x000fe4000001161f */
[----:B------:R-:W-:Y:S02]  /*09f0*/  SHF.R.U32.HI R36, RZ, 0x2, R33 ;  /* 0x00000002ff247819 */ /* 0x000fe40000011621 */
[----:B------:R-:W-:Y:S02]  /*0a00*/  SHF.R.U32.HI R38, RZ, 0x2, R37 ;  /* 0x00000002ff267819 */ /* 0x000fe40000011625 */
[----:B------:R-:W-:-:S02]  /*0a10*/  SHF.R.U32.HI R42, RZ, 0x2, R41 ;  /* 0x00000002ff2a7819 */ /* 0x000fc40000011629 */
[----:B------:R-:W-:Y:S02]  /*0a20*/  SHF.R.U32.HI R49, RZ, 0x2, R43 ;  /* 0x00000002ff317819 */ /* 0x000fe4000001162b */
[----:B------:R-:W-:Y:S02]  /*0a30*/  SHF.R.U32.HI R26, RZ, 0x2, R26 ;  /* 0x00000002ff1a7819 */ /* 0x000fe4000001161a */
[----:B0-----:R-:W-:Y:S02]  /*0a40*/  SHF.R.U32.HI R20, RZ, 0x2, R27 ;  /* 0x00000002ff147819 */ /* 0x001fe4000001161b */
[----:B------:R-:W-:Y:S02]  /*0a50*/  SHF.R.U32.HI R28, RZ, 0x2, R28 ;  /* 0x00000002ff1c7819 */ /* 0x000fe4000001161c */
[----:B------:R-:W-:Y:S01]  /*0a60*/  SHF.R.U32.HI R50, RZ, 0x2, R45 ;  /* 0x00000002ff327819 */ /* 0x000fe2000001162d */
[----:B------:R-:W-:Y:S01]  /*0a70*/  IMAD.IADD R2, R3, 0x1, R48 ;  /* 0x0000000103027824 */ /* 0x000fe200078e0230 */
[----:B------:R-:W-:Y:S01]  /*0a80*/  BAR.SYNC.DEFER_BLOCKING 0x0 ;  /* 0x0000000000007b1d */ /* 0x000fe20000010000 */
[----:B------:R-:W-:-:S02]  /*0a90*/  LOP3.LUT R33, R30, 0x1fc, RZ, 0xc0, !PT ;  /* 0x000001fc1e217812 */ /* 0x000fc400078ec0ff */
[----:B------:R-:W-:Y:S02]  /*0aa0*/  LOP3.LUT R3, R22, 0x7c, RZ, 0xc0, !PT ;  /* 0x0000007c16037812 */ /* 0x000fe400078ec0ff */
[----:B------:R-:W-:Y:S02]  /*0ab0*/  LOP3.LUT R37, R32, 0x23c, RZ, 0xc0, !PT ;  /* 0x0000023c20257812 */ /* 0x000fe400078ec0ff */
[----:B------:R-:W-:Y:S02]  /*0ac0*/  LOP3.LUT R39, R36, 0x27c, RZ, 0xc0, !PT ;  /* 0x0000027c24277812 */ /* 0x000fe400078ec0ff */
[----:B------:R-:W-:Y:S02]  /*0ad0*/  LOP3.LUT R41, R38, 0x2bc, RZ, 0xc0, !PT ;  /* 0x000002bc26297812 */ /* 0x000fe400078ec0ff */
[----:B------:R-:W-:Y:S02]  /*0ae0*/  LOP3.LUT R43, R40, 0x2fc, RZ, 0xc0, !PT ;  /* 0x000002fc282b7812 */ /* 0x000fe400078ec0ff */
[----:B------:R-:W-:-:S02]  /*0af0*/  LOP3.LUT R45, R42, 0x33c, RZ, 0xc0, !PT ;  /* 0x0000033c2a2d7812 */ /* 0x000fc400078ec0ff */
[----:B------:R-:W-:Y:S02]  /*0b00*/  LOP3.LUT R49, R49, 0x37c, RZ, 0xc0, !PT ;  /* 0x0000037c31317812 */ /* 0x000fe400078ec0ff */
[----:B------:R-:W-:Y:S02]  /*0b10*/  LOP3.LUT R53, R52, 0x3fc, RZ, 0xc0, !PT ;  /* 0x000003fc34357812 */ /* 0x000fe400078ec0ff */
[----:B------:R-:W-:Y:S02]  /*0b20*/  LOP3.LUT R27, R26, 0x13c, RZ, 0xc0, !PT ;  /* 0x0000013c1a1b7812 */ /* 0x000fe400078ec0ff */
[----:B------:R-:W-:Y:S02]  /*0b30*/  LOP3.LUT R29, R20, 0x17c, RZ, 0xc0, !PT ;  /* 0x0000017c141d7812 */ /* 0x000fe400078ec0ff */
[----:B------:R-:W-:Y:S02]  /*0b40*/  LOP3.LUT R31, R28, 0x1bc, RZ, 0xc0, !PT ;  /* 0x000001bc1c1f7812 */ /* 0x000fe400078ec0ff */
[----:B------:R-:W-:Y:S01]  /*0b50*/  LOP3.LUT R51, R50, 0x3bc, RZ, 0xc0, !PT ;  /* 0x000003bc32337812 */ /* 0x000fe200078ec0ff */
[C---:B------:R-:W-:Y:S01]  /*0b60*/  IMAD.IADD R38, R48.reuse, 0x1, R33 ;  /* 0x0000000130267824 */ /* 0x040fe200078e0221 */
[----:B------:R-:W-:Y:S01]  /*0b70*/  LDS R2, [R2] ;  /* 0x0000000002027984 */ /* 0x000fe20000000800 */
[----:B------:R-:W-:-:S02]  /*0b80*/  IMAD.IADD R3, R48, 0x1, R3 ;  /* 0x0000000130037824 */ /* 0x000fc400078e0203 */
[C---:B------:R-:W-:Y:S02]  /*0b90*/  IMAD.IADD R36, R48.reuse, 0x1, R37 ;  /* 0x0000000130247824 */ /* 0x040fe400078e0225 */
[C---:B------:R-:W-:Y:S01]  /*0ba0*/  IMAD.IADD R33, R48.reuse, 0x1, R39 ;  /* 0x0000000130217824 */ /* 0x040fe200078e0227 */
[----:B------:R-:W-:Y:S01]  /*0bb0*/  LDS R42, [R3+0x400] ;  /* 0x00040000032a7984 */ /* 0x000fe20000000800 */
[C---:B------:R-:W-:Y:S02]  /*0bc0*/  IMAD.IADD R32, R48.reuse, 0x1, R41 ;  /* 0x0000000130207824 */ /* 0x040fe400078e0229 */
[C---:B------:R-:W-:Y:S01]  /*0bd0*/  IMAD.IADD R28, R48.reuse, 0x1, R43 ;  /* 0x00000001301c7824 */ /* 0x040fe200078e022b */
[----:B------:R0:W-:Y:S01]  /*0be0*/  LDS R37, [R25+0xc00] ;  /* 0x000c000019257984 */ /* 0x0001e20000000800 */
[C---:B------:R-:W-:Y:S02]  /*0bf0*/  IMAD.IADD R26, R48.reuse, 0x1, R45 ;  /* 0x00000001301a7824 */ /* 0x040fe400078e022d */
[C---:B------:R-:W-:Y:S01]  /*0c00*/  IMAD.IADD R22, R48.reuse, 0x1, R49 ;  /* 0x0000000130167824 */ /* 0x040fe200078e0231 */
[----:B------:R-:W-:Y:S01]  /*0c10*/  LDS R43, [R23+0x800] ;  /* 0x00080000172b7984 */ /* 0x000fe20000000800 */
[----:B------:R-:W-:-:S02]  /*0c20*/  IMAD.IADD R20, R48, 0x1, R53 ;  /* 0x0000000130147824 */ /* 0x000fc400078e0235 */
[C---:B------:R-:W-:Y:S01]  /*0c30*/  IMAD.IADD R27, R48.reuse, 0x1, R27 ;  /* 0x00000001301b7824 */ /* 0x040fe200078e021b */
[----:B------:R-:W-:Y:S01]  /*0c40*/  LDS R38, [R38+0x1c00] ;  /* 0x001c000026267984 */ /* 0x000fe20000000800 */
[C---:B------:R-:W-:Y:S02]  /*0c50*/  IMAD.IADD R29, R48.reuse, 0x1, R29 ;  /* 0x00000001301d7824 */ /* 0x040fe400078e021d */
[C---:B------:R-:W-:Y:S01]  /*0c60*/  IMAD.IADD R31, R48.reuse, 0x1, R31 ;  /* 0x00000001301f7824 */ /* 0x040fe200078e021f */
[----:B------:R-:W-:Y:S01]  /*0c70*/  LDS R39, [R27+0x1000] ;  /* 0x001000001b277984 */ /* 0x000fe20000000800 */
[----:B------:R-:W-:-:S03]  /*0c80*/  IMAD.IADD R51, R48, 0x1, R51 ;  /* 0x0000000130337824 */ /* 0x000fc600078e0233 */
[----:B------:R-:W-:Y:S04]  /*0c90*/  LDS R41, [R29+0x1400] ;  /* 0x001400001d297984 */ /* 0x000fe80000000800 */
        /* <DEDUP_REMOVED lines=8> */
[----:B------:R-:W-:Y:S01]  /*0d20*/  LDS R20, [R20+0x3c00] ;  /* 0x003c000014147984 */ /* 0x000fe20000000800 */
[----:B------:R-:W-:Y:S01]  /*0d30*/  LEA R50, R34, UR4, 0x2 ;  /* 0x0000000422327c11 */ /* 0x000fe2000f8e10ff */
[----:B------:R-:W-:Y:S06]  /*0d40*/  BAR.SYNC.DEFER_BLOCKING 0x0 ;  /* 0x0000000000007b1d */ /* 0x000fec0000010000 */
[----:B------:R-:W-:Y:S04]  /*0d50*/  STS.128 [R50], R16 ;  /* 0x0000001032007388 */ /* 0x000fe80000000c00 */
[----:B------:R-:W-:Y:S04]  /*0d60*/  STS.128 [R50+0x10], R12 ;  /* 0x0000100c32007388 */ /* 0x000fe80000000c00 */
[----:B------:R-:W-:Y:S04]  /*0d70*/  STS.128 [R50+0x20], R8 ;  /* 0x0000200832007388 */ /* 0x000fe80000000c00 */
[----:B------:R1:W-:Y:S01]  /*0d80*/  STS.128 [R50+0x30], R4 ;  /* 0x0000300432007388 */ /* 0x0003e20000000c00 */
[----:B------:R-:W-:Y:S06]  /*0d90*/  BAR.SYNC.DEFER_BLOCKING 0x0 ;  /* 0x0000000000007b1d */ /* 0x000fec0000010000 */
[----:B------:R2:W3:Y:S04]  /*0da0*/  LDG.E.EL R30, desc[UR6][R46.64] ;  /* 0x000000062e1e7981 */ /* 0x0004e8000c2e1900 */
[----:B------:R-:W-:Y:S04]  /*0db0*/  LDS R31, [R48] ;  /* 0x00000000301f7984 */ /* 0x000fe80000000800 */
        /* <DEDUP_REMOVED lines=14> */
[----:B------:R4:W-:Y:S01]  /*0ea0*/  LDS R6, [R48+0x3fc0] ;  /* 0x003fc00030067984 */ /* 0x0009e20000000800 */
[----:B0-----:R-:W-:Y:S01]  /*0eb0*/  IMAD R25, R35, 0x4, R48 ;  /* 0x0000000423197824 */ /* 0x001fe200078e0230 */
[----:B------:R-:W-:Y:S01]  /*0ec0*/  BAR.SYNC.DEFER_BLOCKING 0x0 ;  /* 0x0000000000007b1d */ /* 0x000fe20000010000 */
[----:B-1----:R-:W-:-:S02]  /*0ed0*/  LOP3.LUT R5, R24, 0x10, RZ, 0xfc, !PT ;  /* 0x0000001018057812 */ /* 0x002fc400078efcff */
[C---:B------:R-:W-:Y:S02]  /*0ee0*/  LOP3.LUT R7, R24.reuse, 0x20, RZ, 0xfc, !PT ;  /* 0x0000002018077812 */ /* 0x040fe400078efcff */
[C---:B------:R-:W-:Y:S02]  /*0ef0*/  LOP3.LUT R9, R24.reuse, 0x30, RZ, 0xfc, !PT ;  /* 0x0000003018097812 */ /* 0x040fe400078efcff */
[----:B--2---:R-:W-:Y:S02]  /*0f00*/  LEA R47, R5, UR4, 0x3 ;  /* 0x00000004052f7c11 */ /* 0x004fe4000f8e18ff */
[----:B------:R-:W-:Y:S02]  /*0f10*/  LOP3.LUT R67, R67, 0xf, R44, 0xf8, !PT ;  /* 0x0000000f43437812 */ /* 0x000fe400078ef82c */
[C---:B------:R-:W-:Y:S02]  /*0f20*/  PRMT R14, R24.reuse, 0x6540, R21 ;  /* 0x00006540180e7816 */ /* 0x040fe40000000015 */
[----:B------:R-:W-:Y:S01]  /*0f30*/  LEA R16, R7, UR4, 0x3 ;  /* 0x0000000407107c11 */ /* 0x000fe2000f8e18ff */
[----:B------:R-:W-:Y:S01]  /*0f40*/  IMAD.SHL.U32 R23, R21, 0x100, RZ ;  /* 0x0000010015177824 */ /* 0x000fe200078e00ff */
[----:B------:R-:W-:-:S02]  /*0f50*/  LOP3.LUT R11, R24, 0x40, RZ, 0xfc, !PT ;  /* 0x00000040180b7812 */ /* 0x000fc400078efcff */
[----:B------:R-:W-:Y:S01]  /*0f60*/  LEA R18, R9, UR4, 0x3 ;  /* 0x0000000409127c11 */ /* 0x000fe2000f8e18ff */
[----:B------:R-:W-:Y:S01]  /*0f70*/  IMAD R71, R14, 0x2d, R67 ;  /* 0x0000002d0e477824 */ /* 0x000fe200078e0243 */
[C---:B------:R-:W-:Y:S02]  /*0f80*/  LOP3.LUT R13, R24.reuse, 0x50, RZ, 0xfc, !PT ;  /* 0x00000050180d7812 */ /* 0x040fe400078efcff */
[C---:B------:R-:W-:Y:S02]  /*0f90*/  LOP3.LUT R45, R24.reuse, 0x60, RZ, 0xfc, !PT ;  /* 0x00000060182d7812 */ /* 0x040fe400078efcff */
[----:B------:R-:W-:Y:S02]  /*0fa0*/  LEA R14, R11, UR4, 0x3 ;  /* 0x000000040b0e7c11 */ /* 0x000fe4000f8e18ff */
[----:B------:R-:W-:Y:S02]  /*0fb0*/  LOP3.LUT R12, R23, 0x20, R24, 0xfe, !PT ;  /* 0x00000020170c7812 */ /* 0x000fe400078efe18 */
[----:B------:R-:W-:-:S02]  /*0fc0*/  LOP3.LUT R53, R24, 0x80, RZ, 0xfc, !PT ;  /* 0x0000008018357812 */ /* 0x000fc400078efcff */
[----:B------:R-:W-:Y:S01]  /*0fd0*/  LEA R45, R45, UR4, 0x3 ;  /* 0x000000042d2d7c11 */ /* 0x000fe2000f8e18ff */
[----:B------:R-:W-:Y:S01]  /*0fe0*/  IMAD R7, R12, 0x2d, R67 ;  /* 0x0000002d0c077824 */ /* 0x000fe200078e0243 */
[C---:B------:R-:W-:Y:S02]  /*0ff0*/  LOP3.LUT R49, R24.reuse, 0x70, RZ, 0xfc, !PT ;  /* 0x0000007018317812 */ /* 0x040fe400078efcff */
[----:B------:R-:W-:Y:S02]  /*1000*/  LOP3.LUT R52, R24, 0x90, RZ, 0xfc, !PT ;  /* 0x0000009018347812 */ /* 0x000fe400078efcff */
[----:B------:R-:W-:Y:S02]  /*1010*/  LEA R53, R53, UR4, 0x3 ;  /* 0x0000000435357c11 */ /* 0x000fe4000f8e18ff */
[----:B------:R-:W-:Y:S02]  /*1020*/  LEA R49, R49, UR4, 0x3 ;  /* 0x0000000431317c11 */ /* 0x000fe4000f8e18ff */
[----:B------:R-:W-:-:S02]  /*1030*/  LEA R52, R52, UR4, 0x3 ;  /* 0x0000000434347c11 */ /* 0x000fc4000f8e18ff */
[C---:B------:R-:W-:Y:S02]  /*1040*/  LOP3.LUT R51, R24.reuse, 0xa0, RZ, 0xfc, !PT ;  /* 0x000000a018337812 */ /* 0x040fe400078efcff */
[----:B------:R-:W-:Y:S02]  /*1050*/  LOP3.LUT R46, R24, 0xb0, RZ, 0xfc, !PT ;  /* 0x000000b0182e7812 */ /* 0x000fe400078efcff */
[----:B------:R-:W-:Y:S02]  /*1060*/  LEA R51, R51, UR4, 0x3 ;  /* 0x0000000433337c11 */ /* 0x000fe4000f8e18ff */
[----:B------:R-:W-:Y:S02]  /*1070*/  LEA R46, R46, UR4, 0x3 ;  /* 0x000000042e2e7c11 */ /* 0x000fe4000f8e18ff */
[----:B------:R-:W-:Y:S02]  /*1080*/  LOP3.LUT R54, R23, 0xc0, R24, 0xfe, !PT ;  /* 0x000000c017367812 */ /* 0x000fe400078efe18 */
[----:B------:R-:W-:-:S02]  /*1090*/  LOP3.LUT R56, R23, 0xb0, R24, 0xfe, !PT ;  /* 0x000000b017387812 */ /* 0x000fc400078efe18 */
[----:B------:R-:W-:Y:S01]  /*10a0*/  LOP3.LUT R50, R23, 0xd0, R24, 0xfe, !PT ;  /* 0x000000d017327812 */ /* 0x000fe200078efe18 */
[----:B------:R-:W-:Y:S01]  /*10b0*/  IMAD R27, R54, 0x2d, R67 ;  /* 0x0000002d361b7824 */ /* 0x000fe200078e0243 */
[----:B------:R-:W-:Y:S02]  /*10c0*/  LOP3.LUT R74, R23, 0x10, R24, 0xfe, !PT ;  /* 0x00000010174a7812 */ /* 0x000fe400078efe18 */
[----:B------:R-:W-:Y:S02]  /*10d0*/  LOP3.LUT R72, R23, 0x30, R24, 0xfe, !PT ;  /* 0x0000003017487812 */ /* 0x000fe400078efe18 */
[----:B------:R-:W-:Y:S02]  /*10e0*/  LOP3.LUT R70, R23, 0x40, R24, 0xfe, !PT ;  /* 0x0000004017467812 */ /* 0x000fe400078efe18 */
[----:B------:R-:W-:Y:S02]  /*10f0*/  LOP3.LUT R68, R23, 0x50, R24, 0xfe, !PT ;  /* 0x0000005017447812 */ /* 0x000fe400078efe18 */
[----:B------:R-:W-:-:S02]  /*1100*/  LOP3.LUT R66, R23, 0x60, R24, 0xfe, !PT ;  /* 0x0000006017427812 */ /* 0x000fc400078efe18 */
[----:B------:R-:W-:Y:S02]  /*1110*/  LOP3.LUT R64, R23, 0x70, R24, 0xfe, !PT ;  /* 0x0000007017407812 */ /* 0x000fe400078efe18 */
[----:B------:R-:W-:Y:S02]  /*1120*/  LOP3.LUT R62, R23, 0x80, R24, 0xfe, !PT ;  /* 0x00000080173e7812 */ /* 0x000fe400078efe18 */
[----:B------:R-:W-:Y:S02]  /*1130*/  LOP3.LUT R60, R23, 0x90, R24, 0xfe, !PT ;  /* 0x00000090173c7812 */ /* 0x000fe400078efe18 */
[----:B------:R-:W-:Y:S02]  /*1140*/  LOP3.LUT R58, R23, 0xa0, R24, 0xfe, !PT ;  /* 0x000000a0173a7812 */ /* 0x000fe400078efe18 */
[----:B----4-:R-:W-:Y:S02]  /*1150*/  LOP3.LUT R48, R23, 0xe0, R24, 0xfe, !PT ;  /* 0x000000e017307812 */ /* 0x010fe400078efe18 */
[----:B------:R-:W-:Y:S01]  /*1160*/  LOP3.LUT R44, R23, 0xf0, R24, 0xfe, !PT ;  /* 0x000000f0172c7812 */ /* 0x000fe200078efe18 */
[--C-:B------:R-:W-:Y:S01]  /*1170*/  IMAD R5, R74, 0x2d, R67.reuse ;  /* 0x0000002d4a057824 */ /* 0x100fe200078e0243 */
[----:B------:R-:W-:Y:S01]  /*1180*/  ISETP.GE.AND P3, PT, R67, 0x2d, PT ;  /* 0x0000002d4300780c */ /* 0x000fe20003f66270 */
[----:B------:R-:W-:-:S02]  /*1190*/  IMAD R9, R72, 0x2d, R67 ;  /* 0x0000002d48097824 */ /* 0x000fc400078e0243 */
[--C-:B------:R-:W-:Y:S02]  /*11a0*/  IMAD R11, R70, 0x2d, R67.reuse ;  /* 0x0000002d460b7824 */ /* 0x100fe400078e0243 */
[----:B------:R-:W-:Y:S01]  /*11b0*/  IMAD R15, R66, 0x2d, R67 ;  /* 0x0000002d420f7824 */ /* 0x000fe200078e0243 */
[----:B---3--:R0:W-:Y:S01]  /*11c0*/  STS [R25], R30 ;  /* 0x0000001e19007388 */ /* 0x0081e20000000800 */
[----:B------:R-:W-:Y:S01]  /*11d0*/  BAR.SYNC.DEFER_BLOCKING 0x0 ;  /* 0x0000000000007b1d */ /* 0x000fe20000010000 */
[----:B0-----:R-:W-:-:S05]  /*11e0*/  LEA R25, R13, UR4, 0x3 ;  /* 0x000000040d197c11 */ /* 0x001fca000f8e18ff */
[----:B------:R-:W0:Y:S04]  /*11f0*/  LDS R47, [R47] ;  /* 0x000000002f2f7984 */ /* 0x000e280000000800 */
[----:B------:R-:W1:Y:S04]  /*1200*/  LDS R16, [R16] ;  /* 0x0000000010107984 */ /* 0x000e680000000800 */
[----:B------:R-:W2:Y:S04]  /*1210*/  LDS R18, [R18] ;  /* 0x0000000012127984 */ /* 0x000ea80000000800 */
[----:B------:R-:W3:Y:S04]  /*1220*/  LDS R14, [R14] ;  /* 0x000000000e0e7984 */ /* 0x000ee80000000800 */
[----:B------:R-:W4:Y:S04]  /*1230*/  LDS R12, [R25] ;  /* 0x00000000190c7984 */ /* 0x000f280000000800 */
[----:B------:R-:W5:Y:S04]  /*1240*/  LDS R45, [R45] ;  /* 0x000000002d2d7984 */ /* 0x000f680000000800 */
[----:B------:R-:W5:Y:S04]  /*1250*/  LDS R53, [R53] ;  /* 0x0000000035357984 */ /* 0x000f680000000800 */
[----:B------:R-:W-:Y:S04]  /*1260*/  LDS R49, [R49] ;  /* 0x0000000031317984 */ /* 0x000fe80000000800 */
[----:B------:R-:W5:Y:S04]  /*1270*/  LDS R52, [R52] ;  /* 0x0000000034347984 */ /* 0x000f680000000800 */
[----:B------:R-:W5:Y:S04]  /*1280*/  LDS R51, [R51] ;  /* 0x0000000033337984 */ /* 0x000f680000000800 */
[----:B------:R-:W5:Y:S01]  /*1290*/  LDS R46, [R46] ;  /* 0x000000002e2e7984 */ /* 0x000f620000000800 */
[C---:B0-----:R-:W-:Y:S01]  /*12a0*/  FSETP.GEU.AND P4, PT, R42.reuse, -R47, PT ;  /* 0x8000002f2a00720b */ /* 0x041fe20003f8e000 */
[----:B------:R-:W-:Y:S01]  /*12b0*/  FADD R47, R42, R47 ;  /* 0x0000002f2a2f7221 */ /* 0x000fe20000000000 */
[C---:B-1----:R-:W-:Y:S01]  /*12c0*/  FSETP.GEU.AND P5, PT, R43.reuse, -R16, PT ;  /* 0x800000102b00720b */ /* 0x042fe20003fae000 */
[----:B------:R-:W-:Y:S01]  /*12d0*/  FADD R16, R43, R16 ;  /* 0x000000102b107221 */ /* 0x000fe20000000000 */
[----:B------:R-:W-:-:S02]  /*12e0*/  LOP3.LUT R42, R24, 0xc0, RZ, 0xfc, !PT ;  /* 0x000000c0182a7812 */ /* 0x000fc400078efcff */
[C---:B--2---:R-:W-:Y:S01]  /*12f0*/  FSETP.GEU.AND P6, PT, R37.reuse, -R18, PT ;  /* 0x800000122500720b */ /* 0x044fe20003fce000 */
[----:B------:R-:W-:Y:S01]  /*1300*/  FADD R18, R37, R18 ;  /* 0x0000001225127221 */ /* 0x000fe20000000000 */
[----:B------:R-:W-:Y:S02]  /*1310*/  FSEL R37, R47, RZ, P4 ;  /* 0x000000ff2f257208 */ /* 0x000fe40002000000 */
[C---:B---3--:R-:W-:Y:S01]  /*1320*/  FSETP.GEU.AND P4, PT, R39.reuse, -R14, PT ;  /* 0x8000000e2700720b */ /* 0x048fe20003f8e000 */
[----:B------:R-:W-:Y:S01]  /*1330*/  FADD R43, R39, R14 ;  /* 0x0000000e272b7221 */ /* 0x000fe20000000000 */
[----:B------:R-:W-:Y:S01]  /*1340*/  FSEL R39, R16, RZ, P5 ;  /* 0x000000ff10277208 */ /* 0x000fe20002800000 */
[C---:B----4-:R-:W-:Y:S01]  /*1350*/  FADD R16, R41.reuse, R12 ;  /* 0x0000000c29107221 */ /* 0x050fe20000000000 */
[----:B------:R-:W-:Y:S02]  /*1360*/  LOP3.LUT R14, R24, 0xd0, RZ, 0xfc, !PT ;  /* 0x000000d0180e7812 */ /* 0x000fe400078efcff */
[----:B------:R-:W-:Y:S01]  /*1370*/  LEA R42, R42, UR4, 0x3 ;  /* 0x000000042a2a7c11 */ /* 0x000fe2000f8e18ff */
[----:B-----5:R-:W-:Y:S01]  /*1380*/  FADD R47, R40, R45 ;  /* 0x0000002d282f7221 */ /* 0x020fe20000000000 */
[----:B------:R-:W-:-:S02]  /*1390*/  FSETP.GEU.AND P5, PT, R41, -R12, PT ;  /* 0x8000000c2900720b */ /* 0x000fc40003fae000 */
[----:B------:R-:W-:Y:S01]  /*13a0*/  FSEL R41, R18, RZ, P6 ;  /* 0x000000ff12297208 */ /* 0x000fe20003000000 */
[----:B------:R-:W0:Y:S01]  /*13b0*/  LDS R12, [R42] ;  /* 0x000000002a0c7984 */ /* 0x000e220000000800 */
[----:B------:R-:W-:Y:S02]  /*13c0*/  FSETP.GEU.AND P6, PT, R40, -R45, PT ;  /* 0x8000002d2800720b */ /* 0x000fe40003fce000 */
[----:B------:R-:W-:Y:S02]  /*13d0*/  LEA R18, R14, UR4, 0x3 ;  /* 0x000000040e127c11 */ /* 0x000fe4000f8e18ff */
[----:B------:R-:W-:Y:S02]  /*13e0*/  FSEL R45, R16, RZ, P5 ;  /* 0x000000ff102d7208 */ /* 0x000fe40002800000 */
[C---:B------:R-:W-:Y:S01]  /*13f0*/  FSETP.GEU.AND P5, PT, R36.reuse, -R53, PT ;  /* 0x800000352400720b */ /* 0x040fe20003fae000 */
[----:B------:R-:W-:Y:S01]  /*1400*/  FADD R36, R36, R53 ;  /* 0x0000003524247221 */ /* 0x000fe20000000000 */
[----:B------:R-:W-:Y:S01]  /*1410*/  FSEL R43, R43, RZ, P4 ;  /* 0x000000ff2b2b7208 */ /* 0x000fe20002000000 */
[----:B------:R-:W-:Y:S01]  /*1420*/  FADD R53, R33, R52 ;  /* 0x0000003421357221 */ /* 0x000fe20000000000 */
[----:B------:R-:W-:-:S02]  /*1430*/  FSEL R47, R47, RZ, P6 ;  /* 0x000000ff2f2f7208 */ /* 0x000fc40003000000 */
[C---:B------:R-:W-:Y:S01]  /*1440*/  FSETP.GEU.AND P4, PT, R38.reuse, -R49, PT ;  /* 0x800000312600720b */ /* 0x040fe20003f8e000 */
[----:B------:R-:W-:Y:S01]  /*1450*/  FADD R49, R38, R49 ;  /* 0x0000003126317221 */ /* 0x000fe20000000000 */
[----:B------:R-:W-:Y:S02]  /*1460*/  FSETP.GEU.AND P6, PT, R33, -R52, PT ;  /* 0x800000342100720b */ /* 0x000fe40003fce000 */
[----:B------:R1:W2:Y:S02]  /*1470*/  LDS R33, [R18] ;  /* 0x0000000012217984 */ /* 0x0002a40000000800 */
[----:B------:R-:W-:Y:S02]  /*1480*/  FSEL R49, R49, RZ, P4 ;  /* 0x000000ff31317208 */ /* 0x000fe40002000000 */
[C---:B------:R-:W-:Y:S01]  /*1490*/  FSETP.GEU.AND P4, PT, R32.reuse, -R51, PT ;  /* 0x800000332000720b */ /* 0x040fe20003f8e000 */
[----:B------:R-:W-:Y:S01]  /*14a0*/  FADD R32, R32, R51 ;  /* 0x0000003320207221 */ /* 0x000fe20000000000 */
[----:B------:R-:W-:-:S02]  /*14b0*/  LOP3.LUT R14, R24, 0xe0, RZ, 0xfc, !PT ;  /* 0x000000e0180e7812 */ /* 0x000fc400078efcff */
[----:B------:R-:W-:Y:S02]  /*14c0*/  LOP3.LUT R16, R24, 0xf0, RZ, 0xfc, !PT ;  /* 0x000000f018107812 */ /* 0x000fe400078efcff */
[----:B------:R-:W-:Y:S02]  /*14d0*/  FSEL R51, R36, RZ, P5 ;  /* 0x000000ff24337208 */ /* 0x000fe40002800000 */
[C---:B------:R-:W-:Y:S01]  /*14e0*/  FSETP.GEU.AND P5, PT, R28.reuse, -R46, PT ;  /* 0x8000002e1c00720b */ /* 0x040fe20003fae000 */
[----:B------:R-:W-:Y:S01]  /*14f0*/  FADD R46, R28, R46 ;  /* 0x0000002e1c2e7221 */ /* 0x000fe20000000000 */
[----:B------:R-:W-:Y:S02]  /*1500*/  LEA R28, R14, UR4, 0x3 ;  /* 0x000000040e1c7c11 */ /* 0x000fe4000f8e18ff */
[----:B------:R-:W-:Y:S01]  /*1510*/  LEA R14, R16, UR4, 0x3 ;  /* 0x00000004100e7c11 */ /* 0x000fe2000f8e18ff */
[--C-:B-1----:R-:W-:Y:S01]  /*1520*/  FADD R18, R55, R30.reuse ;  /* 0x0000001e37127221 */ /* 0x102fe20000000000 */
[----:B------:R-:W-:Y:S01]  /*1530*/  FSEL R53, R53, RZ, P6 ;  /* 0x000000ff35357208 */ /* 0x000fe20003000000 */
[----:B------:R-:W-:Y:S04]  /*1540*/  LDS R16, [R28] ;  /* 0x000000001c107984 */ /* 0x000fe80000000800 */
[----:B------:R-:W1:Y:S01]  /*1550*/  LDS R14, [R14] ;  /* 0x000000000e0e7984 */ /* 0x000e620000000800 */
[-C--:B------:R-:W-:Y:S01]  /*1560*/  FSETP.GEU.AND P6, PT, R55, -R30.reuse, PT ;  /* 0x8000001e3700720b */ /* 0x080fe20003fce000 */
[C-C-:B------:R-:W-:Y:S01]  /*1570*/  FADD R36, R57.reuse, R30.reuse ;  /* 0x0000001e39247221 */ /* 0x140fe20000000000 */
[----:B------:R-:W-:Y:S01]  /*1580*/  FSEL R55, R32, RZ, P4 ;  /* 0x000000ff20377208 */ /* 0x000fe20002000000 */
[----:B------:R-:W-:Y:S01]  /*1590*/  FADD R38, R10, R30 ;  /* 0x0000001e0a267221 */ /* 0x000fe20000000000 */
[----:B------:R-:W-:-:S02]  /*15a0*/  FSETP.GEU.AND P4, PT, R57, -R30, PT ;  /* 0x8000001e3900720b */ /* 0x000fc40003f8e000 */
[----:B------:R-:W-:Y:S02]  /*15b0*/  FSEL R57, R46, RZ, P5 ;  /* 0x000000ff2e397208 */ /* 0x000fe40002800000 */
[-C--:B------:R-:W-:Y:S01]  /*15c0*/  FSETP.GEU.AND P5, PT, R10, -R30.reuse, PT ;  /* 0x8000001e0a00720b */ /* 0x080fe20003fae000 */
[--C-:B------:R-:W-:Y:S01]  /*15d0*/  FADD R40, R8, R30.reuse ;  /* 0x0000001e08287221 */ /* 0x100fe20000000000 */
[----:B------:R-:W-:Y:S02]  /*15e0*/  FSEL R10, R18, RZ, P6 ;  /* 0x000000ff120a7208 */ /* 0x000fe40003000000 */
[-C--:B------:R-:W-:Y:S01]  /*15f0*/  FSETP.GEU.AND P6, PT, R8, -R30.reuse, PT ;  /* 0x8000001e0800720b */ /* 0x080fe20003fce000 */
[----:B------:R-:W-:Y:S01]  /*1600*/  FADD R42, R6, R30 ;  /* 0x0000001e062a7221 */ /* 0x000fe20000000000 */
[----:B------:R-:W-:Y:S02]  /*1610*/  FSEL R38, R38, RZ, P5 ;  /* 0x000000ff26267208 */ /* 0x000fe40002800000 */
[----:B------:R-:W-:-:S02]  /*1620*/  FSETP.GEU.AND P5, PT, R6, -R30, PT ;  /* 0x8000001e0600720b */ /* 0x000fc40003fae000 */
[----:B------:R-:W-:Y:S02]  /*1630*/  LEA R6, R24, UR4, 0x3 ;  /* 0x0000000418067c11 */ /* 0x000fe4000f8e18ff */
[----:B------:R-:W-:Y:S02]  /*1640*/  FSEL R40, R40, RZ, P6 ;  /* 0x000000ff28287208 */ /* 0x000fe40003000000 */
[C---:B------:R-:W-:Y:S01]  /*1650*/  FSETP.GEU.AND P6, PT, R61.reuse, -R30, PT ;  /* 0x8000001e3d00720b */ /* 0x040fe20003fce000 */
[----:B------:R-:W-:Y:S01]  /*1660*/  FADD R61, R61, R30 ;  /* 0x0000001e3d3d7221 */ /* 0x000fe20000000000 */
[----:B------:R-:W-:Y:S01]  /*1670*/  FSEL R36, R36, RZ, P4 ;  /* 0x000000ff24247208 */ /* 0x000fe20002000000 */
[----:B------:R-:W3:Y:S01]  /*1680*/  LDS R6, [R6] ;  /* 0x0000000006067984 */ /* 0x000ee20000000800 */
[C---:B0-----:R-:W-:Y:S01]  /*1690*/  FSETP.GEU.AND P4, PT, R26.reuse, -R12, PT ;  /* 0x8000000c1a00720b */ /* 0x041fe20003f8e000 */
[----:B------:R-:W-:Y:S01]  /*16a0*/  FADD R12, R26, R12 ;  /* 0x0000000c1a0c7221 */ /* 0x000fe20000000000 */
[----:B------:R-:W-:Y:S01]  /*16b0*/  FSEL R42, R42, RZ, P5 ;  /* 0x000000ff2a2a7208 */ /* 0x000fe20002800000 */
[C---:B------:R-:W-:Y:S01]  /*16c0*/  FADD R8, R59.reuse, R30 ;  /* 0x0000001e3b087221 */ /* 0x040fe20000000000 */
[----:B------:R-:W-:Y:S01]  /*16d0*/  FSETP.GEU.AND P5, PT, R59, -R30, PT ;  /* 0x8000001e3b00720b */ /* 0x000fe20003fae000 */
[----:B--2---:R-:W-:Y:S01]  /*16e0*/  FADD R18, R22, R33 ;  /* 0x0000002116127221 */ /* 0x004fe20000000000 */
[----:B------:R-:W-:-:S02]  /*16f0*/  FSEL R61, R61, RZ, P6 ;  /* 0x000000ff3d3d7208 */ /* 0x000fc40003000000 */
[----:B------:R-:W-:Y:S02]  /*1700*/  FSETP.GEU.AND P6, PT, R22, -R33, PT ;  /* 0x800000211600720b */ /* 0x000fe40003fce000 */
[----:B------:R-:W-:Y:S01]  /*1710*/  FSEL R59, R12, RZ, P4 ;  /* 0x000000ff0c3b7208 */ /* 0x000fe20002000000 */
[--C-:B------:R-:W-:Y:S01]  /*1720*/  FADD R54, R31, R30.reuse ;  /* 0x0000001e1f367221 */ /* 0x100fe20000000000 */
[----:B------:R-:W-:Y:S02]  /*1730*/  FSETP.GTU.AND P4, PT, R61, RZ, PT ;  /* 0x000000ff3d00720b */ /* 0x000fe40003f8c000 */
[-C--:B------:R-:W-:Y:S01]  /*1740*/  FSETP.GEU.AND P2, PT, R31, -R30.reuse, PT ;  /* 0x8000001e1f00720b */ /* 0x080fe20003f4e000 */
[----:B------:R-:W-:Y:S01]  /*1750*/  IMAD R25, R56, 0x2d, R67 ;  /* 0x0000002d38197824 */ /* 0x000fe200078e0243 */
[----:B------:R-:W-:Y:S01]  /*1760*/  FSEL R12, R8, RZ, P5 ;  /* 0x000000ff080c7208 */ /* 0x000fe20002800000 */
[C---:B------:R-:W-:Y:S01]  /*1770*/  FADD R8, R77.reuse, R30 ;  /* 0x0000001e4d087221 */ /* 0x040fe20000000000 */
[----:B------:R-:W-:Y:S01]  /*1780*/  FSEL R61, R18, RZ, P6 ;  /* 0x000000ff123d7208 */ /* 0x000fe20003000000 */
[----:B------:R-:W0:Y:S01]  /*1790*/  LDC.64 R32, c[0x0][0x220] ;  /* 0x00008800ff207b82 */ /* 0x000e220000000a00 */
[----:B------:R-:W-:-:S04]  /*17a0*/  FSETP.GEU.AND P6, PT, R77, -R30, PT ;  /* 0x8000001e4d00720b */ /* 0x000fc80003fce000 */
[----:B------:R-:W-:Y:S02]  /*17b0*/  FSEL R8, R8, RZ, P6 ;  /* 0x000000ff08087208 */ /* 0x000fe40003000000 */
[CC--:B------:R-:W-:Y:S01]  /*17c0*/  FSETP.GEU.AND P6, PT, R4.reuse, -R30.reuse, PT ;  /* 0x8000001e0400720b */ /* 0x0c0fe20003fce000 */
[--C-:B------:R-:W-:Y:S01]  /*17d0*/  FADD R4, R4, R30.reuse ;  /* 0x0000001e04047221 */ /* 0x100fe20000000000 */
[C---:B------:R-:W-:Y:S01]  /*17e0*/  FSETP.GEU.AND P1, PT, R29.reuse, -R30, PT ;  /* 0x8000001e1d00720b */ /* 0x040fe20003f2e000 */
[--C-:B------:R-:W-:Y:S01]  /*17f0*/  FADD R56, R29, R30.reuse ;  /* 0x0000001e1d387221 */ /* 0x100fe20000000000 */
[----:B------:R-:W-:Y:S01]  /*1800*/  IMAD R29, R50, 0x2d, R67 ;  /* 0x0000002d321d7824 */ /* 0x000fe200078e0243 */
[----:B------:R-:W-:Y:S02]  /*1810*/  FSEL R54, R54, RZ, P2 ;  /* 0x000000ff36367208 */ /* 0x000fe40001000000 */
[----:B------:R-:W-:Y:S01]  /*1820*/  FSETP.GTU.AND P5, PT, R12, RZ, PT ;  /* 0x000000ff0c00720b */ /* 0x000fe20003fac000 */
[----:B------:R-:W-:Y:S01]  /*1830*/  FADD R12, R63, R30 ;  /* 0x0000001e3f0c7221 */ /* 0x000fe20000000000 */
[----:B------:R-:W-:-:S02]  /*1840*/  SEL R50, RZ, 0x1, P4 ;  /* 0x00000001ff327807 */ /* 0x000fc40002000000 */
[----:B------:R-:W-:Y:S02]  /*1850*/  FSEL R4, R4, RZ, P6 ;  /* 0x000000ff04047208 */ /* 0x000fe40003000000 */
[----:B------:R-:W-:Y:S02]  /*1860*/  FSETP.GEU.AND P4, PT, R63, -R30, PT ;  /* 0x8000001e3f00720b */ /* 0x000fe40003f8e000 */
[C---:B-1----:R-:W-:Y:S01]  /*1870*/  FSETP.GEU.AND P6, PT, R20.reuse, -R14, PT ;  /* 0x8000000e1400720b */ /* 0x042fe20003fce000 */
[----:B------:R-:W-:Y:S01]  /*1880*/  FADD R14, R20, R14 ;  /* 0x0000000e140e7221 */ /* 0x000fe20000000000 */
[----:B------:R-:W-:Y:S01]  /*1890*/  FSETP.GTU.AND P2, PT, R54, RZ, PT ;  /* 0x000000ff3600720b */ /* 0x000fe20003f4c000 */
[C---:B------:R-:W-:Y:S01]  /*18a0*/  FADD R63, R3.reuse, R16 ;  /* 0x00000010033f7221 */ /* 0x040fe20000000000 */
[----:B------:R-:W-:Y:S02]  /*18b0*/  SEL R54, RZ, 0x1, P5 ;  /* 0x00000001ff367807 */ /* 0x000fe40002800000 */
[----:B------:R-:W-:Y:S01]  /*18c0*/  FSETP.GEU.AND P5, PT, R3, -R16, PT ;  /* 0x800000100300720b */ /* 0x000fe20003fae000 */
[----:B------:R-:W-:Y:S01]  /*18d0*/  FADD R3, R65, R30 ;  /* 0x0000001e41037221 */ /* 0x000fe20000000000 */
[----:B------:R-:W-:-:S02]  /*18e0*/  FSEL R12, R12, RZ, P4 ;  /* 0x000000ff0c0c7208 */ /* 0x000fc40002000000 */
[----:B------:R-:W-:Y:S02]  /*18f0*/  FSETP.GEU.AND P4, PT, R65, -R30, PT ;  /* 0x8000001e4100720b */ /* 0x000fe40003f8e000 */
[----:B------:R-:W-:Y:S02]  /*1900*/  FSEL R65, R14, RZ, P6 ;  /* 0x000000ff0e417208 */ /* 0x000fe40003000000 */
[----:B------:R-:W-:Y:S01]  /*1910*/  FSETP.GTU.AND P6, PT, R4, RZ, PT ;  /* 0x000000ff0400720b */ /* 0x000fe20003fcc000 */
[--C-:B------:R-:W-:Y:S02]  /*1920*/  IMAD R13, R68, 0x2d, R67.reuse ;  /* 0x0000002d440d7824 */ /* 0x100fe400078e0243 */
[--C-:B------:R-:W-:Y:S02]  /*1930*/  IMAD R17, R64, 0x2d, R67.reuse ;  /* 0x0000002d40117824 */ /* 0x100fe400078e0243 */
[--C-:B------:R-:W-:Y:S02]  /*1940*/  IMAD R19, R62, 0x2d, R67.reuse ;  /* 0x0000002d3e137824 */ /* 0x100fe400078e0243 */
[----:B------:R-:W-:-:S02]  /*1950*/  IMAD R21, R60, 0x2d, R67 ;  /* 0x0000002d3c157824 */ /* 0x000fc400078e0243 */
[--C-:B------:R-:W-:Y:S02]  /*1960*/  IMAD R23, R58, 0x2d, R67.reuse ;  /* 0x0000002d3a177824 */ /* 0x100fe400078e0243 */
[--C-:B------:R-:W-:Y:S02]  /*1970*/  IMAD R31, R48, 0x2d, R67.reuse ;  /* 0x0000002d301f7824 */ /* 0x100fe400078e0243 */
[----:B------:R-:W-:Y:S01]  /*1980*/  IMAD R67, R44, 0x2d, R67 ;  /* 0x0000002d2c437824 */ /* 0x000fe200078e0243 */
[----:B------:R-:W-:Y:S01]  /*1990*/  SEL R44, RZ, 0x1, P6 ;  /* 0x00000001ff2c7807 */ /* 0x000fe20003000000 */
[--C-:B------:R-:W-:Y:S01]  /*19a0*/  FADD R46, R75, R30.reuse ;  /* 0x0000001e4b2e7221 */ /* 0x100fe20000000000 */
[----:B------:R-:W-:Y:S02]  /*19b0*/  FSEL R3, R3, RZ, P4 ;  /* 0x000000ff03037208 */ /* 0x000fe40002000000 */
[CC--:B------:R-:W-:Y:S01]  /*19c0*/  FSETP.GEU.AND P6, PT, R73.reuse, -R30.reuse, PT ;  /* 0x8000001e4900720b */ /* 0x0c0fe20003fce000 */
[----:B------:R-:W-:Y:S01]  /*19d0*/  FADD R73, R73, R30 ;  /* 0x0000001e49497221 */ /* 0x000fe20000000000 */
[----:B------:R-:W-:-:S02]  /*19e0*/  FSETP.GEU.AND P4, PT, R75, -R30, PT ;  /* 0x8000001e4b00720b */ /* 0x000fc40003f8e000 */
[----:B------:R-:W-:Y:S01]  /*19f0*/  FSEL R63, R63, RZ, P5 ;  /* 0x000000ff3f3f7208 */ /* 0x000fe20002800000 */
[C---:B------:R-:W-:Y:S01]  /*1a00*/  FADD R4, R69.reuse, R30 ;  /* 0x0000001e45047221 */ /* 0x040fe20000000000 */
[----:B------:R-:W-:Y:S02]  /*1a10*/  FSETP.GTU.AND P5, PT, R12, RZ, PT ;  /* 0x000000ff0c00720b */ /* 0x000fe40003fac000 */
[----:B------:R-:W-:Y:S02]  /*1a20*/  FSEL R46, R46, RZ, P4 ;  /* 0x000000ff2e2e7208 */ /* 0x000fe40002000000 */
[----:B------:R-:W-:Y:S02]  /*1a30*/  FSETP.GEU.AND P4, PT, R69, -R30, PT ;  /* 0x8000001e4500720b */ /* 0x000fe40003f8e000 */
[----:B------:R-:W-:Y:S01]  /*1a40*/  FSEL R73, R73, RZ, P6 ;  /* 0x000000ff49497208 */ /* 0x000fe20003000000 */
[----:B---3--:R-:W-:Y:S01]  /*1a50*/  FADD R69, R2, R6 ;  /* 0x0000000602457221 */ /* 0x008fe20000000000 */
[----:B------:R-:W-:-:S02]  /*1a60*/  SEL R48, RZ, 0x1, P5 ;  /* 0x00000001ff307807 */ /* 0x000fc40002800000 */
[----:B------:R-:W-:Y:S02]  /*1a70*/  FSEL R56, R56, RZ, P1 ;  /* 0x000000ff38387208 */ /* 0x000fe40000800000 */
[----:B------:R-:W-:Y:S02]  /*1a80*/  FSETP.GEU.AND P5, PT, R2, -R6, PT ;  /* 0x800000060200720b */ /* 0x000fe40003fae000 */
[----:B------:R-:W-:Y:S02]  /*1a90*/  FSEL R4, R4, RZ, P4 ;  /* 0x000000ff04047208 */ /* 0x000fe40002000000 */
[----:B------:R-:W-:Y:S02]  /*1aa0*/  FSETP.GTU.AND P6, PT, R73, RZ, PT ;  /* 0x000000ff4900720b */ /* 0x000fe40003fcc000 */
[----:B------:R-:W-:Y:S02]  /*1ab0*/  FSETP.GTU.AND P1, PT, R56, RZ, PT ;  /* 0x000000ff3800720b */ /* 0x000fe40003f2c000 */
[----:B------:R-:W-:-:S02]  /*1ac0*/  FSEL R69, R69, RZ, P5 ;  /* 0x000000ff45457208 */ /* 0x000fc40002800000 */
[----:B------:R-:W-:Y:S02]  /*1ad0*/  FSETP.GTU.AND P5, PT, R4, RZ, PT ;  /* 0x000000ff0400720b */ /* 0x000fe40003fac000 */
[----:B------:R-:W-:Y:S02]  /*1ae0*/  SEL R56, RZ, 0x1, P6 ;  /* 0x00000001ff387807 */ /* 0x000fe40003000000 */
[----:B------:R-:W-:Y:S01]  /*1af0*/  FSETP.GTU.AND P6, PT, R3, RZ, PT ;  /* 0x000000ff0300720b */ /* 0x000fe20003fcc000 */
[--C-:B0-----:R-:W-:Y:S01]  /*1b00*/  IMAD.WIDE R2, R71, 0x4, R32.reuse ;  /* 0x0000000447027825 */ /* 0x101fe200078e0220 */
[----:B------:R-:W-:Y:S02]  /*1b10*/  FSETP.GTU.AND P4, PT, R8, RZ, PT ;  /* 0x000000ff0800720b */ /* 0x000fe40003f8c000 */
[----:B------:R-:W-:Y:S01]  /*1b20*/  SEL R52, RZ, 0x1, P5 ;  /* 0x00000001ff347807 */ /* 0x000fe20002800000 */
[----:B------:R-:W-:Y:S01]  /*1b30*/  IMAD.WIDE R4, R5, 0x4, R32 ;  /* 0x0000000405047825 */ /* 0x000fe200078e0220 */
[----:B------:R-:W-:-:S03]  /*1b40*/  FSETP.GTU.AND P5, PT, R10, RZ, PT ;  /* 0x000000ff0a00720b */ /* 0x000fc60003fac000 */
[--C-:B------:R-:W-:Y:S01]  /*1b50*/  IMAD.WIDE R6, R7, 0x4, R32.reuse ;  /* 0x0000000407067825 */ /* 0x100fe200078e0220 */
[----:B------:R0:W-:Y:S03]  /*1b60*/  @!P3 STG.E desc[UR6][R2.64], R69 ;  /* 0x000000450200b986 */ /* 0x0001e6000c101906 */
[--C-:B------:R-:W-:Y:S01]  /*1b70*/  IMAD.WIDE R8, R9, 0x4, R32.reuse ;  /* 0x0000000409087825 */ /* 0x100fe200078e0220 */
[----:B------:R-:W-:Y:S03]  /*1b80*/  @!P3 STG.E desc[UR6][R4.64], R37 ;  /* 0x000000250400b986 */ /* 0x000fe6000c101906 */
[--C-:B------:R-:W-:Y:S01]  /*1b90*/  IMAD.WIDE R10, R11, 0x4, R32.reuse ;  /* 0x000000040b0a7825 */ /* 0x100fe200078e0220 */
[----:B------:R1:W-:Y:S03]  /*1ba0*/  @!P3 STG.E desc[UR6][R6.64], R39 ;  /* 0x000000270600b986 */ /* 0x0003e6000c101906 */
[--C-:B------:R-:W-:Y:S01]  /*1bb0*/  IMAD.WIDE R12, R13, 0x4, R32.reuse ;  /* 0x000000040d0c7825 */ /* 0x100fe200078e0220 */
[----:B------:R-:W-:Y:S03]  /*1bc0*/  @!P3 STG.E desc[UR6][R8.64], R41 ;  /* 0x000000290800b986 */ /* 0x000fe6000c101906 */
[--C-:B------:R-:W-:Y:S01]  /*1bd0*/  IMAD.WIDE R14, R15, 0x4, R32.reuse ;  /* 0x000000040f0e7825 */ /* 0x100fe200078e0220 */
[----:B------:R2:W-:Y:S03]  /*1be0*/  @!P3 STG.E desc[UR6][R10.64], R43 ;  /* 0x0000002b0a00b986 */ /* 0x0005e6000c101906 */
        /* <DEDUP_REMOVED lines=16> */
[----:B------:R-:W-:Y:S01]  /*1cf0*/  IMAD.WIDE R32, R67, 0x4, R32 ;  /* 0x0000000443207825 */ /* 0x000fe200078e0220 */
[----:B------:R-:W-:Y:S04]  /*1d00*/  @!P3 STG.E desc[UR6][R28.64], R61 ;  /* 0x0000003d1c00b986 */ /* 0x000fe8000c101906 */
[----:B------:R-:W-:Y:S04]  /*1d10*/  @!P3 STG.E desc[UR6][R30.64], R63 ;  /* 0x0000003f1e00b986 */ /* 0x000fe8000c101906 */
[----:B------:R-:W-:Y:S01]  /*1d20*/  @!P3 STG.E desc[UR6][R32.64], R65 ;  /* 0x000000412000b986 */ /* 0x000fe2000c101906 */
[----:B------:R-:W-:Y:S01]  /*1d30*/  BAR.SYNC.DEFER_BLOCKING 0x0 ;  /* 0x0000000000007b1d */ /* 0x000fe20000010000 */
[----:B------:R-:W-:-:S02]  /*1d40*/  SEL R75, RZ, 0x1fffe, P1 ;  /* 0x0001fffeff4b7807 */ /* 0x000fc40000800000 */
[----:B------:R-:W-:Y:S02]  /*1d50*/  SEL R73, RZ, 0x1fffe, P4 ;  /* 0x0001fffeff497807 */ /* 0x000fe40002000000 */
[----:B0-----:R-:W-:Y:S02]  /*1d60*/  SEL R3, RZ, 0x1fffe, P6 ;  /* 0x0001fffeff037807 */ /* 0x001fe40003000000 */
[----:B------:R-:W-:Y:S01]  /*1d70*/  FSETP.GTU.AND P3, PT, R36, RZ, PT ;  /* 0x000000ff2400720b */ /* 0x000fe20003f6c000 */
[----:B------:R-:W-:Y:S01]  /*1d80*/  IMAD.IADD R50, R50, 0x1, R75 ;  /* 0x0000000132327824 */ /* 0x000fe200078e024b */
[----:B------:R-:W-:Y:S01]  /*1d90*/  SEL R2, RZ, 0x1, P2 ;  /* 0x00000001ff027807 */ /* 0x000fe20001000000 */
[----:B------:R-:W-:Y:S01]  /*1da0*/  IMAD.IADD R54, R54, 0x1, R73 ;  /* 0x0000000136367824 */ /* 0x000fe200078e0249 */
[----:B-1----:R-:W-:Y:S01]  /*1db0*/  SEL R6, RZ, 0x1, P5 ;  /* 0x00000001ff067807 */ /* 0x002fe20002800000 */
[----:B------:R-:W-:Y:S01]  /*1dc0*/  IMAD.IADD R3, R44, 0x1, R3 ;  /* 0x000000012c037824 */ /* 0x000fe200078e0203 */
[----:B--2---:R-:W-:-:S02]  /*1dd0*/  SEL R10, RZ, 0x1, P3 ;  /* 0x00000001ff0a7807 */ /* 0x004fc40001800000 */
[----:B------:R-:W-:Y:S02]  /*1de0*/  SEL R4, RZ, 0x1, P1 ;  /* 0x00000001ff047807 */ /* 0x000fe40000800000 */
[----:B------:R-:W-:Y:S02]  /*1df0*/  FSETP.GTU.AND P2, PT, R38, RZ, PT ;  /* 0x000000ff2600720b */ /* 0x000fe40003f4c000 */
[----:B------:R-:W-:Y:S02]  /*1e00*/  FSETP.GTU.AND P5, PT, R46, RZ, PT ;  /* 0x000000ff2e00720b */ /* 0x000fe40003fac000 */
[----:B------:R-:W-:Y:S02]  /*1e10*/  FSETP.GTU.AND P3, PT, R40, RZ, PT ;  /* 0x000000ff2800720b */ /* 0x000fe40003f6c000 */
[----:B------:R-:W-:Y:S01]  /*1e20*/  FSETP.GTU.AND P1, PT, R42, RZ, PT ;  /* 0x000000ff2a00720b */ /* 0x000fe20003f2c000 */
[----:B------:R0:W-:Y:S01]  /*1e30*/  STS.U8 [R35+UR4], R2 ;  /* 0x0000000223007988 */ /* 0x0001e20008000004 */
[----:B------:R-:W-:-:S02]  /*1e40*/  LOP3.LUT R50, R50, 0x1, RZ, 0xc0, !PT ;  /* 0x0000000132327812 */ /* 0x000fc400078ec0ff */
[----:B------:R-:W-:Y:S02]  /*1e50*/  SEL R8, RZ, 0x1, P4 ;  /* 0x00000001ff087807 */ /* 0x000fe40002000000 */
[----:B------:R-:W-:Y:S02]  /*1e60*/  LOP3.LUT R54, R54, 0x1, RZ, 0xc0, !PT ;  /* 0x0000000136367812 */ /* 0x000fe400078ec0ff */
[----:B---3--:R-:W-:Y:S02]  /*1e70*/  SEL R12, RZ, 0x1, P6 ;  /* 0x00000001ff0c7807 */ /* 0x008fe40003000000 */
[----:B----4-:R-:W-:Y:S02]  /*1e80*/  LOP3.LUT R16, R3, 0x1, RZ, 0xc0, !PT ;  /* 0x0000000103107812 */ /* 0x010fe400078ec0ff */
[----:B0-----:R-:W-:Y:S02]  /*1e90*/  SEL R2, RZ, 0x1, P2 ;  /* 0x00000001ff027807 */ /* 0x001fe40001000000 */
[----:B------:R-:W-:-:S02]  /*1ea0*/  SEL R20, RZ, 0x1, P5 ;  /* 0x00000001ff147807 */ /* 0x000fc40002800000 */
[----:B------:R-:W-:Y:S02]  /*1eb0*/  SEL R14, RZ, 0x1, P3 ;  /* 0x00000001ff0e7807 */ /* 0x000fe40001800000 */
[----:B------:R-:W-:Y:S01]  /*1ec0*/  SEL R18, RZ, 0x1, P1 ;  /* 0x00000001ff127807 */ /* 0x000fe20000800000 */
[----:B------:R-:W-:Y:S04]  /*1ed0*/  STS.U8 [R35+UR4+0x110], R56 ;  /* 0x0001103823007988 */ /* 0x000fe80008000004 */
        /* <DEDUP_REMOVED lines=13> */
[----:B------:R-:W-:Y:S01]  /*1fb0*/  STS.U8 [R35+UR4+0xff0], R18 ;  /* 0x000ff01223007988 */ /* 0x000fe20008000004 */
[----:B------:R-:W-:Y:S06]  /*1fc0*/  BAR.SYNC.DEFER_BLOCKING 0x0 ;  /* 0x0000000000007b1d */ /* 0x000fec0000010000 */
[----:B------:R-:W0:Y:S01]  /*1fd0*/  LDS.128 R4, [R34+UR4] ;  /* 0x0000000422047984 */ /* 0x000e220008000c00 */
[----:B------:R-:W-:Y:S01]  /*1fe0*/  ULDC.64 UR4, c[0x0][0x228] ;  /* 0x00008a0000047ab9 */ /* 0x000fe20000000a00 */
[----:B0-----:R-:W-:-:S02]  /*1ff0*/  PRMT R8, R4, 0x7772, RZ ;  /* 0x0000777204087816 */ /* 0x001fc400000000ff */
[C---:B------:R-:W-:Y:S02]  /*2000*/  PRMT R9, R4.reuse, 0x7771, RZ ;  /* 0x0000777104097816 */ /* 0x040fe400000000ff */
[----:B------:R-:W-:Y:S02]  /*2010*/  PRMT R3, R4, 0x7770, RZ ;  /* 0x0000777004037816 */ /* 0x000fe400000000ff */
[----:B------:R-:W-:Y:S02]  /*2020*/  SHF.R.U32.HI R15, RZ, 0x18, R4 ;  /* 0x00000018ff0f7819 */ /* 0x000fe40000011604 */
[----:B------:R-:W-:Y:S02]  /*2030*/  PRMT R8, R9, 0x5410, R8 ;  /* 0x0000541009087816 */ /* 0x000fe40000000008 */
[C---:B------:R-:W-:Y:S02]  /*2040*/  PRMT R4, R5.reuse, 0x7772, RZ ;  /* 0x0000777205047816 */ /* 0x040fe400000000ff */
[----:B------:R-:W-:-:S02]  /*2050*/  PRMT R9, R5, 0x7771, RZ ;  /* 0x0000777105097816 */ /* 0x000fc400000000ff */
[C---:B------:R-:W-:Y:S02]  /*2060*/  PRMT R10, R6.reuse, 0x7772, RZ ;  /* 0x00007772060a7816 */ /* 0x040fe400000000ff */
[----:B------:R-:W-:Y:S02]  /*2070*/  PRMT R11, R6, 0x7771, RZ ;  /* 0x00007771060b7816 */ /* 0x000fe400000000ff */
[C---:B------:R-:W-:Y:S02]  /*2080*/  PRMT R12, R7.reuse, 0x7772, RZ ;  /* 0x00007772070c7816 */ /* 0x040fe400000000ff */
[----:B------:R-:W-:Y:S02]  /*2090*/  PRMT R13, R7, 0x7771, RZ ;  /* 0x00007771070d7816 */ /* 0x000fe400000000ff */
[----:B------:R-:W-:Y:S02]  /*20a0*/  LOP3.LUT R8, R8, 0x10001, RZ, 0xc0, !PT ;  /* 0x0001000108087812 */ /* 0x000fe400078ec0ff */
[----:B------:R-:W-:-:S02]  /*20b0*/  PRMT R4, R9, 0x5410, R4 ;  /* 0x0000541009047816 */ /* 0x000fc40000000004 */
[----:B------:R-:W-:Y:S02]  /*20c0*/  PRMT R2, R5, 0x7770, RZ ;  /* 0x0000777005027816 */ /* 0x000fe400000000ff */
[----:B------:R-:W-:Y:S02]  /*20d0*/  SHF.R.U32.HI R17, RZ, 0x18, R5 ;  /* 0x00000018ff117819 */ /* 0x000fe40000011605 */
[----:B------:R-:W-:Y:S02]  /*20e0*/  PRMT R10, R11, 0x5410, R10 ;  /* 0x000054100b0a7816 */ /* 0x000fe4000000000a */
[----:B------:R-:W-:Y:S02]  /*20f0*/  PRMT R5, R6, 0x7770, RZ ;  /* 0x0000777006057816 */ /* 0x000fe400000000ff */
[----:B------:R-:W-:Y:S02]  /*2100*/  LOP3.LUT R14, R3, 0x1, RZ, 0xc0, !PT ;  /* 0x00000001030e7812 */ /* 0x000fe400078ec0ff */
[----:B------:R-:W-:-:S02]  /*2110*/  PRMT R12, R13, 0x5410, R12 ;  /* 0x000054100d0c7816 */ /* 0x000fc4000000000c */
[----:B------:R-:W-:Y:S02]  /*2120*/  SHF.R.U32.HI R19, RZ, 0x18, R6 ;  /* 0x00000018ff137819 */ /* 0x000fe40000011606 */
[----:B------:R-:W-:Y:S02]  /*2130*/  LOP3.LUT R3, R8, 0xffff, RZ, 0xc0, !PT ;  /* 0x0000ffff08037812 */ /* 0x000fe400078ec0ff */
[----:B------:R-:W-:Y:S02]  /*2140*/  LOP3.LUT R4, R4, 0x10001, RZ, 0xc0, !PT ;  /* 0x0001000104047812 */ /* 0x000fe400078ec0ff */
[----:B------:R-:W-:Y:S02]  /*2150*/  PRMT R6, R7, 0x7770, RZ ;  /* 0x0000777007067816 */ /* 0x000fe400000000ff */
[----:B------:R-:W-:Y:S02]  /*2160*/  LOP3.LUT R10, R10, 0x10001, RZ, 0xc0, !PT ;  /* 0x000100010a0a7812 */ /* 0x000fe400078ec0ff */
[----:B------:R-:W-:-:S02]  /*2170*/  LOP3.LUT R9, R5, 0x1, RZ, 0xc0, !PT ;  /* 0x0000000105097812 */ /* 0x000fc400078ec0ff */
[----:B------:R-:W-:Y:S02]  /*2180*/  LOP3.LUT R12, R12, 0x10001, RZ, 0xc0, !PT ;  /* 0x000100010c0c7812 */ /* 0x000fe400078ec0ff */
[----:B------:R-:W-:Y:S02]  /*2190*/  PRMT R14, R14, 0x3340, R3 ;  /* 0x000033400e0e7816 */ /* 0x000fe40000000003 */
[----:B------:R-:W-:Y:S02]  /*21a0*/  LOP3.LUT R16, R2, 0x1, RZ, 0xc0, !PT ;  /* 0x0000000102107812 */ /* 0x000fe400078ec0ff */
[----:B------:R-:W-:Y:S02]  /*21b0*/  LOP3.LUT R5, R4, 0xffff, RZ, 0xc0, !PT ;  /* 0x0000ffff04057812 */ /* 0x000fe400078ec0ff */
[----:B------:R-:W-:Y:S02]  /*21c0*/  SGXT.U32 R3, R15, 0x1 ;  /* 0x000000010f03781a */ /* 0x000fe40000000000 */
[----:B------:R-:W-:-:S02]  /*21d0*/  LOP3.LUT R18, R6, 0x1, RZ, 0xc0, !PT ;  /* 0x0000000106127812 */ /* 0x000fc400078ec0ff */
[----:B------:R-:W-:Y:S02]  /*21e0*/  PRMT R2, R8, 0x7732, RZ ;  /* 0x0000773208027816 */ /* 0x000fe400000000ff */
[----:B------:R-:W-:Y:S02]  /*21f0*/  LOP3.LUT R6, R10, 0xffff, RZ, 0xc0, !PT ;  /* 0x0000ffff0a067812 */ /* 0x000fe400078ec0ff */
[----:B------:R-:W-:Y:S02]  /*2200*/  SHF.R.U32.HI R20, RZ, 0x18, R7 ;  /* 0x00000018ff147819 */ /* 0x000fe40000011607 */
[----:B------:R-:W-:Y:S02]  /*2210*/  LOP3.LUT R11, R12, 0xffff, RZ, 0xc0, !PT ;  /* 0x0000ffff0c0b7812 */ /* 0x000fe400078ec0ff */
[----:B------:R-:W-:Y:S02]  /*2220*/  PRMT R7, R16, 0x3340, R5 ;  /* 0x0000334010077816 */ /* 0x000fe40000000005 */
[----:B------:R-:W-:-:S02]  /*2230*/  PRMT R5, R2, 0x3340, R3 ;  /* 0x0000334002057816 */ /* 0x000fc40000000003 */
[----:B------:R-:W-:Y:S02]  /*2240*/  PRMT R8, R9, 0x3340, R6 ;  /* 0x0000334009087816 */ /* 0x000fe40000000006 */
[----:B------:R-:W-:Y:S02]  /*2250*/  PRMT R3, R4, 0x7732, RZ ;  /* 0x0000773204037816 */ /* 0x000fe400000000ff */
[----:B------:R-:W-:Y:S02]  /*2260*/  PRMT R13, R18, 0x3340, R11 ;  /* 0x00003340120d7816 */ /* 0x000fe4000000000b */
[----:B------:R-:W-:Y:S02]  /*2270*/  SGXT.U32 R6, R17, 0x1 ;  /* 0x000000011106781a */ /* 0x000fe40000000000 */
[----:B------:R-:W-:Y:S02]  /*2280*/  PRMT R4, R10, 0x7732, RZ ;  /* 0x000077320a047816 */ /* 0x000fe400000000ff */
[----:B------:R-:W-:-:S02]  /*2290*/  SGXT.U32 R9, R19, 0x1 ;  /* 0x000000011309781a */ /* 0x000fc40000000000 */
[----:B------:R-:W-:Y:S02]  /*22a0*/  PRMT R10, R12, 0x7732, RZ ;  /* 0x000077320c0a7816 */ /* 0x000fe400000000ff */
[----:B------:R-:W-:Y:S02]  /*22b0*/  SGXT.U32 R11, R20, 0x1 ;  /* 0x00000001140b781a */ /* 0x000fe40000000000 */
[----:B------:R-:W-:Y:S02]  /*22c0*/  IADD3 R2, P1, R0, UR4, RZ ;  /* 0x0000000400027c10 */ /* 0x000fe4000ff3e0ff */
[----:B------:R-:W-:Y:S02]  /*22d0*/  PRMT R6, R3, 0x3340, R6 ;  /* 0x0000334003067816 */ /* 0x000fe40000000006 */
[----:B------:R-:W-:Y:S02]  /*22e0*/  PRMT R9, R4, 0x3340, R9 ;  /* 0x0000334004097816 */ /* 0x000fe40000000009 */
[----:B------:R-:W-:-:S02]  /*22f0*/  PRMT R10, R10, 0x3340, R11 ;  /* 0x000033400a0a7816 */ /* 0x000fc4000000000b */
[----:B------:R-:W-:Y:S02]  /*2300*/  LEA.HI.X.SX32 R3, R0, UR5, 0x1, P1 ;  /* 0x0000000500037c11 */ /* 0x000fe400088f0eff */
[----:B------:R-:W-:Y:S02]  /*2310*/  PRMT R4, R14, 0x5410, R5 ;  /* 0x000054100e047816 */ /* 0x000fe40000000005 */
[----:B------:R-:W-:Y:S02]  /*2320*/  PRMT R5, R7, 0x5410, R6 ;  /* 0x0000541007057816 */ /* 0x000fe40000000006 */
[----:B------:R-:W-:Y:S02]  /*2330*/  PRMT R6, R8, 0x5410, R9 ;  /* 0x0000541008067816 */ /* 0x000fe40000000009 */
[----:B------:R-:W-:Y:S01]  /*2340*/  PRMT R7, R13, 0x5410, R10 ;  /* 0x000054100d077816 */ /* 0x000fe2000000000a */
[----:B------:R-:W-:Y:S06]  /*2350*/  @P0 EXIT ;  /* 0x000000000000094d */ /* 0x000fec0003800000 */
[----:B------:R-:W-:Y:S01]  /*2360*/  STG.E.128 desc[UR6][R2.64], R4 ;  /* 0x0000000402007986 */ /* 0x000fe2000c101d06 */
[----:B------:R-:W-:Y:S05]  /*2370*/  EXIT ;  /* 0x000000000000794d */ /* 0x000fea0003800000 */
.L_x_0:
[----:B------:R-:W-:-:S00]  /*2380*/  BRA `(.L_x_0) ;  /* 0xfffffffc00fc7947 */ /* 0x000fc0000383ffff */
[----:B------:R-:W-:-:S00]  /*2390*/  NOP ;  /* 0x0000000000007918 */ /* 0x000fc00000000000 */
        /* <DEDUP_REMOVED lines=14> */
.L_x_1:


//--------------------- .nv.shared.triton_poi_fused_convolution_relu_threshold_backward_16 --------------------------
	.section	.nv.shared.triton_poi_fused_convolution_relu_threshold_backward_16,"aw",@nobits
	.sectionflags	@""
	.align	16
	.zero		1024


//--------------------- .nv.constant0.triton_poi_fused_convolution_relu_threshold_backward_16 --------------------------
	.section	.nv.constant0.triton_poi_fused_convolution_relu_threshold_backward_16,"a",@progbits
	.sectionflags	@""
	.align	4
.nv.constant0.triton_poi_fused_convolution_relu_threshold_backward_16:
	.zero		568
